	.target	sm_90a

	.elftype	@"ET_EXEC"


//--------------------- .note.nv.tkinfo           --------------------------
	.section	.note.nv.tkinfo,"",@"SHT_NOTE"
	.sectionflags	@"SHF_NOTE_NV_TKINFO"
	.tkinfo
        /*0018*/ 	.word	0x00000002
        /*0030*/ 	.string	""
        /*0030*/ 	.string	"ptxas"
        /*0030*/ 	.string	"Cuda compilation tools, release 13.0, V13.0.88"
        /*0030*/ 	.string	"Build cuda_13.0.r13.0/compiler.36424714_0"
        /*0030*/ 	.string	"-arch sm_90a -m 64 "



//--------------------- .note.nv.cuinfo           --------------------------
	.section	.note.nv.cuinfo,"",@"SHT_NOTE"
	.sectionflags	@"SHF_NOTE_NV_CUINFO"
        /*0018*/ 	.short	0x0002
        /*001a*/ 	.short	0x005a
        /*001c*/ 	.short	0x0082
	.zero		2


//--------------------- .nv.info                  --------------------------
	.section	.nv.info,"",@"SHT_CUDA_INFO"
	.align	4


	//----- nvinfo : EIATTR_REGCOUNT
	.align		4
        /*0000*/ 	.byte	0x04, 0x2f
        /*0002*/ 	.short	(.L_15 - .L_14)
	.align		4
.L_14:
        /*0004*/ 	.word	index@(_ZN7cutlass13device_kernelINS_4gemm6kernel13GemmUniversalIN4cute5tupleIJiiiiEEENS1_10collective13CollectiveMmaINS1_34MainloopSm90TmaGmmaWarpSpecializedILi5ENS5_IJNS4_1CILi2EEENSA_ILi1EEESC_EEENS1_32KernelTmaWarpSpecializedPingpongEEENS5_IJNSA_ILi64EEESG_NSA_ILi128EEEEEENS_6half_tENS5_IJlSC_lEEESJ_SK_NS4_8TiledMMAINS4_8MMA_AtomIJNS4_4SM904GMMA25MMA_64x64x16_F32F16F16_SSILNSO_5MajorE0ELSQ_0ELNSO_7ScaleInE1ELSR_1EEEEEENS4_6LayoutINS5_IJSC_SC_SC_EEENS5_IJNSA_ILi0EEESW_SW_EEEEENS5_IJNS4_10UnderscoreESZ_SZ_EEEEENS4_13SM90_TMA_LOADENS4_14ComposedLayoutINS4_7SwizzleILi3ELi4ELi3EEENS4_18smem_ptr_flag_bitsILi16EEENSU_INS5_IJNSA_ILi8EEESG_EEENS5_IJSG_SC_EEEEEEEvNS4_8identityENS4_23SM90_TMA_LOAD_MULTICASTES1C_vS1D_EENS_8epilogue10collective6detail29Sm90TmaWarpSpecializedAdapterINS1H_15DefaultEpilogueISJ_SK_SK_NS1G_6thread17LinearCombinationISJ_Li1EffLNS1L_9ScaleType4KindE0ELNS_15FloatRoundStyleE2ESJ_EENS1_15EpilogueDefaultEEEEEvvEEEEvNT_6ParamsE)
        /*0008*/ 	.word	0x000000a8


	//----- nvinfo : EIATTR_FRAME_SIZE
	.align		4
.L_15:
        /*000c*/ 	.byte	0x04, 0x11
        /*000e*/ 	.short	(.L_17 - .L_16)
	.align		4
.L_16:
        /*0010*/ 	.word	index@(_ZN7cutlass13device_kernelINS_4gemm6kernel13GemmUniversalIN4cute5tupleIJiiiiEEENS1_10collective13CollectiveMmaINS1_34MainloopSm90TmaGmmaWarpSpecializedILi5ENS5_IJNS4_1CILi2EEENSA_ILi1EEESC_EEENS1_32KernelTmaWarpSpecializedPingpongEEENS5_IJNSA_ILi64EEESG_NSA_ILi128EEEEEENS_6half_tENS5_IJlSC_lEEESJ_SK_NS4_8TiledMMAINS4_8MMA_AtomIJNS4_4SM904GMMA25MMA_64x64x16_F32F16F16_SSILNSO_5MajorE0ELSQ_0ELNSO_7ScaleInE1ELSR_1EEEEEENS4_6LayoutINS5_IJSC_SC_SC_EEENS5_IJNSA_ILi0EEESW_SW_EEEEENS5_IJNS4_10UnderscoreESZ_SZ_EEEEENS4_13SM90_TMA_LOADENS4_14ComposedLayoutINS4_7SwizzleILi3ELi4ELi3EEENS4_18smem_ptr_flag_bitsILi16EEENSU_INS5_IJNSA_ILi8EEESG_EEENS5_IJSG_SC_EEEEEEEvNS4_8identityENS4_23SM90_TMA_LOAD_MULTICASTES1C_vS1D_EENS_8epilogue10collective6detail29Sm90TmaWarpSpecializedAdapterINS1H_15DefaultEpilogueISJ_SK_SK_NS1G_6thread17LinearCombinationISJ_Li1EffLNS1L_9ScaleType4KindE0ELNS_15FloatRoundStyleE2ESJ_EENS1_15EpilogueDefaultEEEEEvvEEEEvNT_6ParamsE)
        /*0014*/ 	.word	0x00000008


	//----- nvinfo : EIATTR_MIN_STACK_SIZE
	.align		4
.L_17:
        /*0018*/ 	.byte	0x04, 0x12
        /*001a*/ 	.short	(.L_19 - .L_18)
	.align		4
.L_18:
        /*001c*/ 	.word	index@(_ZN7cutlass13device_kernelINS_4gemm6kernel13GemmUniversalIN4cute5tupleIJiiiiEEENS1_10collective13CollectiveMmaINS1_34MainloopSm90TmaGmmaWarpSpecializedILi5ENS5_IJNS4_1CILi2EEENSA_ILi1EEESC_EEENS1_32KernelTmaWarpSpecializedPingpongEEENS5_IJNSA_ILi64EEESG_NSA_ILi128EEEEEENS_6half_tENS5_IJlSC_lEEESJ_SK_NS4_8TiledMMAINS4_8MMA_AtomIJNS4_4SM904GMMA25MMA_64x64x16_F32F16F16_SSILNSO_5MajorE0ELSQ_0ELNSO_7ScaleInE1ELSR_1EEEEEENS4_6LayoutINS5_IJSC_SC_SC_EEENS5_IJNSA_ILi0EEESW_SW_EEEEENS5_IJNS4_10UnderscoreESZ_SZ_EEEEENS4_13SM90_TMA_LOADENS4_14ComposedLayoutINS4_7SwizzleILi3ELi4ELi3EEENS4_18smem_ptr_flag_bitsILi16EEENSU_INS5_IJNSA_ILi8EEESG_EEENS5_IJSG_SC_EEEEEEEvNS4_8identityENS4_23SM90_TMA_LOAD_MULTICASTES1C_vS1D_EENS_8epilogue10collective6detail29Sm90TmaWarpSpecializedAdapterINS1H_15DefaultEpilogueISJ_SK_SK_NS1G_6thread17LinearCombinationISJ_Li1EffLNS1L_9ScaleType4KindE0ELNS_15FloatRoundStyleE2ESJ_EENS1_15EpilogueDefaultEEEEEvvEEEEvNT_6ParamsE)
        /*0020*/ 	.word	0x00000008
.L_19:


//--------------------- .nv.compat                --------------------------
	.section	.nv.compat,"",@"SHT_CUDA_COMPAT_INFO"
	.align	4
        /*0000*/ 	.byte	0x02, 0x09, 0x01, 0x00, 0x02, 0x02, 0x04, 0x00, 0x02, 0x05, 0x05, 0x00, 0x03, 0x07, 0x01, 0x01
        /*0010*/ 	.byte	0x02, 0x03, 0x01, 0x00, 0x02, 0x06, 0x01, 0x00, 0x04, 0x0b, 0x08, 0x00, 0x00, 0x00, 0x00, 0x00
        /*0020*/ 	.byte	0x00, 0x00, 0x00, 0x00


//--------------------- .nv.info._ZN7cutlass13device_kernelINS_4gemm6kernel13GemmUniversalIN4cute5tupleIJiiiiEEENS1_10collective13CollectiveMmaINS1_34MainloopSm90TmaGmmaWarpSpecializedILi5ENS5_IJNS4_1CILi2EEENSA_ILi1EEESC_EEENS1_32KernelTmaWarpSpecializedPingpongEEENS5_IJNSA_ILi64EEESG_NSA_ILi128EEEEEENS_6half_tENS5_IJlSC_lEEESJ_SK_NS4_8TiledMMAINS4_8MMA_AtomIJNS4_4SM904GMMA25MMA_64x64x16_F32F16F16_SSILNSO_5MajorE0ELSQ_0ELNSO_7ScaleInE1ELSR_1EEEEEENS4_6LayoutINS5_IJSC_SC_SC_EEENS5_IJNSA_ILi0EEESW_SW_EEEEENS5_IJNS4_10UnderscoreESZ_SZ_EEEEENS4_13SM90_TMA_LOADENS4_14ComposedLayoutINS4_7SwizzleILi3ELi4ELi3EEENS4_18smem_ptr_flag_bitsILi16EEENSU_INS5_IJNSA_ILi8EEESG_EEENS5_IJSG_SC_EEEEEEEvNS4_8identityENS4_23SM90_TMA_LOAD_MULTICASTES1C_vS1D_EENS_8epilogue10collective6detail29Sm90TmaWarpSpecializedAdapterINS1H_15DefaultEpilogueISJ_SK_SK_NS1G_6thread17LinearCombinationISJ_Li1EffLNS1L_9ScaleType4KindE0ELNS_15FloatRoundStyleE2ESJ_EENS1_15EpilogueDefaultEEEEEvvEEEEvNT_6ParamsE --------------------------
	.section	.nv.info._ZN7cutlass13device_kernelINS_4gemm6kernel13GemmUniversalIN4cute5tupleIJiiiiEEENS1_10collective13CollectiveMmaINS1_34MainloopSm90TmaGmmaWarpSpecializedILi5ENS5_IJNS4_1CILi2EEENSA_ILi1EEESC_EEENS1_32KernelTmaWarpSpecializedPingpongEEENS5_IJNSA_ILi64EEESG_NSA_ILi128EEEEEENS_6half_tENS5_IJlSC_lEEESJ_SK_NS4_8TiledMMAINS4_8MMA_AtomIJNS4_4SM904GMMA25MMA_64x64x16_F32F16F16_SSILNSO_5MajorE0ELSQ_0ELNSO_7ScaleInE1ELSR_1EEEEEENS4_6LayoutINS5_IJSC_SC_SC_EEENS5_IJNSA_ILi0EEESW_SW_EEEEENS5_IJNS4_10UnderscoreESZ_SZ_EEEEENS4_13SM90_TMA_LOADENS4_14ComposedLayoutINS4_7SwizzleILi3ELi4ELi3EEENS4_18smem_ptr_flag_bitsILi16EEENSU_INS5_IJNSA_ILi8EEESG_EEENS5_IJSG_SC_EEEEEEEvNS4_8identityENS4_23SM90_TMA_LOAD_MULTICASTES1C_vS1D_EENS_8epilogue10collective6detail29Sm90TmaWarpSpecializedAdapterINS1H_15DefaultEpilogueISJ_SK_SK_NS1G_6thread17LinearCombinationISJ_Li1EffLNS1L_9ScaleType4KindE0ELNS_15FloatRoundStyleE2ESJ_EENS1_15EpilogueDefaultEEEEEvvEEEEvNT_6ParamsE,"",@"SHT_CUDA_INFO"
	.sectionflags	@""
	.align	4


	//----- nvinfo : EIATTR_CUDA_API_VERSION
	.align		4
        /*0000*/ 	.byte	0x04, 0x37
        /*0002*/ 	.short	(.L_21 - .L_20)
.L_20:
        /*0004*/ 	.word	0x00000082


	//----- nvinfo : EIATTR_KPARAM_INFO
	.align		4
.L_21:
        /*0008*/ 	.byte	0x04, 0x17
        /*000a*/ 	.short	(.L_23 - .L_22)
.L_22:
        /*000c*/ 	.word	0x00000000
        /*0010*/ 	.short	0x0000
        /*0012*/ 	.short	0x0070
        /*0014*/ 	.byte	0x00, 0xf0, 0x01, 0x10


	//----- nvinfo : EIATTR_SPARSE_MMA_MASK
	.align		4
.L_23:
        /*0018*/ 	.byte	0x03, 0x50
        /*001a*/ 	.short	0x0000


	//----- nvinfo : EIATTR_MAXREG_COUNT
	.align		4
        /*001c*/ 	.byte	0x03, 0x1b
        /*001e*/ 	.short	0x00a8


	//----- nvinfo : EIATTR_NUM_BARRIERS
	.align		4
        /*0020*/ 	.byte	0x02, 0x4c
        /*0022*/ 	.byte	0x01
	.zero		1


	//----- nvinfo : EIATTR_EXTERNS
	.align		4
        /*0024*/ 	.byte	0x04, 0x0f
        /*0026*/ 	.short	(.L_25 - .L_24)


	//   ....[0]....
	.align		4
.L_24:
        /*0028*/ 	.word	index@(__assertfail)


	//----- nvinfo : EIATTR_ANNOTATIONS
	.align		4
.L_25:
        /*002c*/ 	.byte	0x04, 0x55
        /*002e*/ 	.short	(.L_27 - .L_26)


	//   ....[0]....
.L_26:
        /*0030*/ 	.word	0x00000001
        /*0034*/ 	.byte	0xd0, 0x0d, 0x00, 0x00, 0x01, 0x00, 0x00, 0x00, 0x80, 0x14, 0x00, 0x00, 0x01, 0x00, 0x00, 0x00
        /*0044*/ 	.byte	0x00, 0x49, 0x00, 0x00, 0x01, 0x00, 0x00, 0x00, 0xf0, 0x55, 0x00, 0x00


	//----- nvinfo : EIATTR_MERCURY_ISA_VERSION
	.align		4
.L_27:
        /*0050*/ 	.byte	0x03, 0x5f
        /*0052*/ 	.short	0x0101


	//----- nvinfo : EIATTR_INT_WARP_WIDE_INSTR_OFFSETS
	.align		4
        /*0054*/ 	.byte	0x04, 0x31
        /*0056*/ 	.short	(.L_29 - .L_28)


	//   ....[0]....
.L_28:
        /*0058*/ 	.word	0x00000510


	//   ....[1]....
        /*005c*/ 	.word	0x00000530


	//   ....[2]....
        /*0060*/ 	.word	0x00000550


	//   ....[3]....
        /*0064*/ 	.word	0x00000610


	//   ....[4]....
        /*0068*/ 	.word	0x00000630


	//   ....[5]....
        /*006c*/ 	.word	0x00000690


	//   ....[6]....
        /*0070*/ 	.word	0x000007a0


	//   ....[7]....
        /*0074*/ 	.word	0x000007d0


	//   ....[8]....
        /*0078*/ 	.word	0x000024c0


	//----- nvinfo : EIATTR_COOP_GROUP_MASK_REGIDS
	.align		4
.L_29:
        /*007c*/ 	.byte	0x04, 0x29
        /*007e*/ 	.short	(.L_31 - .L_30)


	//   ....[0]....
.L_30:
        /*0080*/ 	.word	0xffffffff


	//   ....[1]....
        /*0084*/ 	.word	0xffffffff


	//   ....[2]....
        /*0088*/ 	.word	0xffffffff


	//   ....[3]....
        /*008c*/ 	.word	0xffffffff


	//   ....[4]....
        /*0090*/ 	.word	0xffffffff


	//   ....[5]....
        /*0094*/ 	.word	0xffffffff


	//   ....[6]....
        /*0098*/ 	.word	0xffffffff


	//----- nvinfo : EIATTR_COOP_GROUP_INSTR_OFFSETS
	.align		4
.L_31:
        /*009c*/ 	.byte	0x04, 0x28
        /*009e*/ 	.short	(.L_33 - .L_32)


	//   ....[0]....
.L_32:
        /*00a0*/ 	.word	0x00000070


	//   ....[1]....
        /*00a4*/ 	.word	0x00000080


	//   ....[2]....
        /*00a8*/ 	.word	0x00000140


	//   ....[3]....
        /*00ac*/ 	.word	0x000002f0


	//   ....[4]....
        /*00b0*/ 	.word	0x00000330


	//   ....[5]....
        /*00b4*/ 	.word	0x000003b0


	//   ....[6]....
        /*00b8*/ 	.word	0x00000980


	//----- nvinfo : EIATTR_REG_RECONFIG
	.align		4
.L_33:
        /*00bc*/ 	.byte	0x01, 0x54
	.zero		2


	//----- nvinfo : EIATTR_SYSCALL_OFFSETS
	.align		4
        /*00c0*/ 	.byte	0x04, 0x46
        /*00c2*/ 	.short	(.L_35 - .L_34)


	//   ....[0]....
.L_34:
        /*00c4*/ 	.word	0x00001970


	//----- nvinfo : EIATTR_MBARRIER_INSTR_OFFSETS
	.align		4
.L_35:
        /*00c8*/ 	.byte	0x04, 0x39
        /*00ca*/ 	.short	(.L_37 - .L_36)


	//   ....[0]....
.L_36:
        /*00cc*/ 	.word	0x00000240
        /*00d0*/ 	.word	0x000000ff
        /*00d4*/ 	.word	0x00000000
        /*00d8*/ 	.short	0x0100
        /*00da*/ 	.byte	0x08
	.zero		1


	//   ....[1]....
        /*00dc*/ 	.word	0x00000250
        /*00e0*/ 	.word	0x000000ff
        /*00e4*/ 	.word	0x00000028
        /*00e8*/ 	.short	0x0100
        /*00ea*/ 	.byte	0x08
	.zero		1


	//   ....[2]....
        /*00ec*/ 	.word	0x00000260
        /*00f0*/ 	.word	0x000000ff
        /*00f4*/ 	.word	0x00000008
        /*00f8*/ 	.short	0x0100
        /*00fa*/ 	.byte	0x08
	.zero		1


	//   ....[3]....
        /*00fc*/ 	.word	0x00000270
        /*0100*/ 	.word	0x000000ff
        /*0104*/ 	.word	0x00000030
        /*0108*/ 	.short	0x0100
        /*010a*/ 	.byte	0x08
	.zero		1


	//   ....[4]....
        /*010c*/ 	.word	0x00000280
        /*0110*/ 	.word	0x000000ff
        /*0114*/ 	.word	0x00000010
        /*0118*/ 	.short	0x0100
        /*011a*/ 	.byte	0x08
	.zero		1


	//   ....[5]....
        /*011c*/ 	.word	0x00000290
        /*0120*/ 	.word	0x000000ff
        /*0124*/ 	.word	0x00000038
        /*0128*/ 	.short	0x0100
        /*012a*/ 	.byte	0x08
	.zero		1


	//   ....[6]....
        /*012c*/ 	.word	0x000002a0
        /*0130*/ 	.word	0x000000ff
        /*0134*/ 	.word	0x00000018
        /*0138*/ 	.short	0x0100
        /*013a*/ 	.byte	0x08
	.zero		1


	//   ....[7]....
        /*013c*/ 	.word	0x000002b0
        /*0140*/ 	.word	0x000000ff
        /*0144*/ 	.word	0x00000040
        /*0148*/ 	.short	0x0100
        /*014a*/ 	.byte	0x08
	.zero		1


	//   ....[8]....
        /*014c*/ 	.word	0x000002c0
        /*0150*/ 	.word	0x000000ff
        /*0154*/ 	.word	0x00000020
        /*0158*/ 	.short	0x0100
        /*015a*/ 	.byte	0x08
	.zero		1


	//   ....[9]....
        /*015c*/ 	.word	0x000002d0
        /*0160*/ 	.word	0x000000ff
        /*0164*/ 	.word	0x00000048
        /*0168*/ 	.short	0x0100
        /*016a*/ 	.byte	0x08
	.zero		1


	//   ....[10]....
        /*016c*/ 	.word	0x00000820
        /*0170*/ 	.word	0x000000ff
        /*0174*/ 	.word	0x00000080
        /*0178*/ 	.short	0x0100
        /*017a*/ 	.byte	0x08
	.zero		1


	//   ....[11]....
        /*017c*/ 	.word	0x000008b0
        /*0180*/ 	.word	0x000000ff
        /*0184*/ 	.word	0x00000088
        /*0188*/ 	.short	0x0100
        /*018a*/ 	.byte	0x08
	.zero		1


	//   ....[12]....
        /*018c*/ 	.word	0x00000900
        /*0190*/ 	.word	0x000000ff
        /*0194*/ 	.word	0x00000060
        /*0198*/ 	.short	0x0100
        /*019a*/ 	.byte	0x09
	.zero		1


	//   ....[13]....
        /*019c*/ 	.word	0x00000910
        /*01a0*/ 	.word	0x000000ff
        /*01a4*/ 	.word	0x00000068
        /*01a8*/ 	.short	0x0100
        /*01aa*/ 	.byte	0x09
	.zero		1


	//   ....[14]....
        /*01ac*/ 	.word	0x00000920
        /*01b0*/ 	.word	0x000000ff
        /*01b4*/ 	.word	0x00000070
        /*01b8*/ 	.short	0x0100
        /*01ba*/ 	.byte	0x09
	.zero		1


	//   ....[15]....
        /*01bc*/ 	.word	0x00000930
        /*01c0*/ 	.word	0x000000ff
        /*01c4*/ 	.word	0x00000078
        /*01c8*/ 	.short	0x0100
        /*01ca*/ 	.byte	0x09
	.zero		1


	//   ....[16]....
        /*01cc*/ 	.word	0x00001830
        /*01d0*/ 	.word	0x000000ff
        /*01d4*/ 	.word	0xfffffff8
        /*01d8*/ 	.short	0x010a
        /*01da*/ 	.byte	0x2b
	.zero		1


	//   ....[17]....
        /*01dc*/ 	.word	0x000019f0
        /*01e0*/ 	.word	0x00000003
        /*01e4*/ 	.word	0x00000000
        /*01e8*/ 	.short	0x010a
        /*01ea*/ 	.byte	0x3f
	.zero		1


	//   ....[18]....
        /*01ec*/ 	.word	0x00001a30
        /*01f0*/ 	.word	0x00000003
        /*01f4*/ 	.word	0x00000000
        /*01f8*/ 	.short	0x010a
        /*01fa*/ 	.byte	0x3f
	.zero		1


	//   ....[19]....
        /*01fc*/ 	.word	0x00001ef0
        /*0200*/ 	.word	0x000000ff
        /*0204*/ 	.word	0x00000000
        /*0208*/ 	.short	0x010a
        /*020a*/ 	.byte	0x04
	.zero		1


	//   ....[20]....
        /*020c*/ 	.word	0x00001f30
        /*0210*/ 	.word	0x000000ff
        /*0214*/ 	.word	0x00000000
        /*0218*/ 	.short	0x010a
        /*021a*/ 	.byte	0x04
	.zero		1


	//   ....[21]....
        /*021c*/ 	.word	0x00002350
        /*0220*/ 	.word	0x00000005
        /*0224*/ 	.word	0x00000000
        /*0228*/ 	.short	0x0101
        /*022a*/ 	.byte	0x3f
	.zero		1


	//   ....[22]....
        /*022c*/ 	.word	0x00002460
        /*0230*/ 	.word	0x00000003
        /*0234*/ 	.word	0x00000000
        /*0238*/ 	.short	0x0101
        /*023a*/ 	.byte	0x30
	.zero		1


	//   ....[23]....
        /*023c*/ 	.word	0x00002560
        /*0240*/ 	.word	0x00000003
        /*0244*/ 	.word	0x00000000
        /*0248*/ 	.short	0x0101
        /*024a*/ 	.byte	0x3f
	.zero		1


	//   ....[24]....
        /*024c*/ 	.word	0x000025e0
        /*0250*/ 	.word	0x000000ff
        /*0254*/ 	.word	0x00000008
        /*0258*/ 	.short	0x010a
        /*025a*/ 	.byte	0x2b
	.zero		1


	//   ....[25]....
        /*025c*/ 	.word	0x00004940
        /*0260*/ 	.word	0x00000000
        /*0264*/ 	.word	0x00000000
        /*0268*/ 	.short	0x0101
        /*026a*/ 	.byte	0x30
	.zero		1


	//   ....[26]....
        /*026c*/ 	.word	0x00005280
        /*0270*/ 	.word	0x0000000d
        /*0274*/ 	.word	0x00000028
        /*0278*/ 	.short	0x010a
        /*027a*/ 	.byte	0x3f
	.zero		1


	//   ....[27]....
        /*027c*/ 	.word	0x00005720
        /*0280*/ 	.word	0x00000006
        /*0284*/ 	.word	0x00000088
        /*0288*/ 	.short	0x0101
        /*028a*/ 	.byte	0x3f
	.zero		1


	//   ....[28]....
        /*028c*/ 	.word	0x00005e50
        /*0290*/ 	.word	0x00000007
        /*0294*/ 	.word	0x00000000
        /*0298*/ 	.short	0x010a
        /*029a*/ 	.byte	0x3f
	.zero		1


	//   ....[29]....
        /*029c*/ 	.word	0x00005ed0
        /*02a0*/ 	.word	0x00000006
        /*02a4*/ 	.word	0x00000000
        /*02a8*/ 	.short	0x010a
        /*02aa*/ 	.byte	0x3f
	.zero		1


	//   ....[30]....
        /*02ac*/ 	.word	0x00005f60
        /*02b0*/ 	.word	0x00000007
        /*02b4*/ 	.word	0x00000000
        /*02b8*/ 	.short	0x010a
        /*02ba*/ 	.byte	0x3f
	.zero		1


	//   ....[31]....
        /*02bc*/ 	.word	0x00005ff0
        /*02c0*/ 	.word	0x00000006
        /*02c4*/ 	.word	0x00000000
        /*02c8*/ 	.short	0x010a
        /*02ca*/ 	.byte	0x3f
	.zero		1


	//   ....[32]....
        /*02cc*/ 	.word	0x00006080
        /*02d0*/ 	.word	0x00000005
        /*02d4*/ 	.word	0x00000000
        /*02d8*/ 	.short	0x010a
        /*02da*/ 	.byte	0x3f
	.zero		1


	//   ....[33]....
        /*02dc*/ 	.word	0x000060f0
        /*02e0*/ 	.word	0x00000003
        /*02e4*/ 	.word	0xfffffff8
        /*02e8*/ 	.short	0x010a
        /*02ea*/ 	.byte	0x3f
	.zero		1


	//   ....[34]....
        /*02ec*/ 	.word	0x00006140
        /*02f0*/ 	.word	0x00000003
        /*02f4*/ 	.word	0x00000000
        /*02f8*/ 	.short	0x010a
        /*02fa*/ 	.byte	0x3f
	.zero		1


	//   ....[35]....
        /*02fc*/ 	.word	0x000061a0
        /*0300*/ 	.word	0x00000005
        /*0304*/ 	.word	0x00000000
        /*0308*/ 	.short	0x010a
        /*030a*/ 	.byte	0x3f
	.zero		1


	//   ....[36]....
        /*030c*/ 	.word	0x00006200
        /*0310*/ 	.word	0x00000003
        /*0314*/ 	.word	0x00000008
        /*0318*/ 	.short	0x010a
        /*031a*/ 	.byte	0x3f
	.zero		1


	//   ....[37]....
        /*031c*/ 	.word	0x000062d0
        /*0320*/ 	.word	0x0000000d
        /*0324*/ 	.word	0x00000028
        /*0328*/ 	.short	0x010a
        /*032a*/ 	.byte	0x3f
	.zero		1


	//   ....[38]....
        /*032c*/ 	.word	0x000063a0
        /*0330*/ 	.word	0x00000007
        /*0334*/ 	.word	0x00000000
        /*0338*/ 	.short	0x010a
        /*033a*/ 	.byte	0x3f
	.zero		1


	//   ....[39]....
        /*033c*/ 	.word	0x000063f0
        /*0340*/ 	.word	0x00000006
        /*0344*/ 	.word	0x00000000
        /*0348*/ 	.short	0x010a
        /*034a*/ 	.byte	0x3f
	.zero		1


	//   ....[40]....
        /*034c*/ 	.word	0x00006440
        /*0350*/ 	.word	0x00000007
        /*0354*/ 	.word	0x00000000
        /*0358*/ 	.short	0x010a
        /*035a*/ 	.byte	0x3f
	.zero		1


	//   ....[41]....
        /*035c*/ 	.word	0x00006490
        /*0360*/ 	.word	0x00000006
        /*0364*/ 	.word	0x00000000
        /*0368*/ 	.short	0x010a
        /*036a*/ 	.byte	0x3f
	.zero		1


	//----- nvinfo : EIATTR_NUM_MBARRIERS
	.align		4
.L_37:
        /*036c*/ 	.byte	0x03, 0x38
        /*036e*/ 	.short	0x0010


	//----- nvinfo : EIATTR_EXIT_INSTR_OFFSETS
	.align		4
        /*0370*/ 	.byte	0x04, 0x1c
        /*0372*/ 	.short	(.L_39 - .L_38)


	//   ....[0]....
.L_38:
        /*0374*/ 	.word	0x00001410


	//   ....[1]....
        /*0378*/ 	.word	0x00001470


	//   ....[2]....
        /*037c*/ 	.word	0x00004f60


	//   ....[3]....
        /*0380*/ 	.word	0x00004f90


	//   ....[4]....
        /*0384*/ 	.word	0x000060d0


	//----- nvinfo : EIATTR_MAX_THREADS
	.align		4
.L_39:
        /*0388*/ 	.byte	0x04, 0x05
        /*038a*/ 	.short	(.L_41 - .L_40)
.L_40:
        /*038c*/ 	.word	0x00000180
        /*0390*/ 	.word	0x00000001
        /*0394*/ 	.word	0x00000001


	//----- nvinfo : EIATTR_CRS_STACK_SIZE
	.align		4
.L_41:
        /*0398*/ 	.byte	0x04, 0x1e
        /*039a*/ 	.short	(.L_43 - .L_42)
.L_42:
        /*039c*/ 	.word	0x00000000


	//----- nvinfo : EIATTR_CBANK_PARAM_SIZE
	.align		4
.L_43:
        /*03a0*/ 	.byte	0x03, 0x19
        /*03a2*/ 	.short	0x0470


	//----- nvinfo : EIATTR_PARAM_CBANK
	.align		4
        /*03a4*/ 	.byte	0x04, 0x0a
        /*03a6*/ 	.short	(.L_45 - .L_44)
	.align		4
.L_44:
        /*03a8*/ 	.word	index@(.nv.constant0._ZN7cutlass13device_kernelINS_4gemm6kernel13GemmUniversalIN4cute5tupleIJiiiiEEENS1_10collective13CollectiveMmaINS1_34MainloopSm90TmaGmmaWarpSpecializedILi5ENS5_IJNS4_1CILi2EEENSA_ILi1EEESC_EEENS1_32KernelTmaWarpSpecializedPingpongEEENS5_IJNSA_ILi64EEESG_NSA_ILi128EEEEEENS_6half_tENS5_IJlSC_lEEESJ_SK_NS4_8TiledMMAINS4_8MMA_AtomIJNS4_4SM904GMMA25MMA_64x64x16_F32F16F16_SSILNSO_5MajorE0ELSQ_0ELNSO_7ScaleInE1ELSR_1EEEEEENS4_6LayoutINS5_IJSC_SC_SC_EEENS5_IJNSA_ILi0EEESW_SW_EEEEENS5_IJNS4_10UnderscoreESZ_SZ_EEEEENS4_13SM90_TMA_LOADENS4_14ComposedLayoutINS4_7SwizzleILi3ELi4ELi3EEENS4_18smem_ptr_flag_bitsILi16EEENSU_INS5_IJNSA_ILi8EEESG_EEENS5_IJSG_SC_EEEEEEEvNS4_8identityENS4_23SM90_TMA_LOAD_MULTICASTES1C_vS1D_EENS_8epilogue10collective6detail29Sm90TmaWarpSpecializedAdapterINS1H_15DefaultEpilogueISJ_SK_SK_NS1G_6thread17LinearCombinationISJ_Li1EffLNS1L_9ScaleType4KindE0ELNS_15FloatRoundStyleE2ESJ_EENS1_15EpilogueDefaultEEEEEvvEEEEvNT_6ParamsE)
        /*03ac*/ 	.short	0x0210
        /*03ae*/ 	.short	0x0470


	//----- nvinfo : EIATTR_SW_WAR
	.align		4
.L_45:
        /*03b0*/ 	.byte	0x04, 0x36
        /*03b2*/ 	.short	(.L_47 - .L_46)
.L_46:
        /*03b4*/ 	.word	0x00000008
.L_47:


//--------------------- .nv.callgraph             --------------------------
	.section	.nv.callgraph,"",@"SHT_CUDA_CALLGRAPH"
	.align	4
	.sectionentsize	8
	.align		4
        /*0000*/ 	.word	0x00000000
	.align		4
        /*0004*/ 	.word	0xffffffff
	.align		4
        /*0008*/ 	.word	index@(_ZN7cutlass13device_kernelINS_4gemm6kernel13GemmUniversalIN4cute5tupleIJiiiiEEENS1_10collective13CollectiveMmaINS1_34MainloopSm90TmaGmmaWarpSpecializedILi5ENS5_IJNS4_1CILi2EEENSA_ILi1EEESC_EEENS1_32KernelTmaWarpSpecializedPingpongEEENS5_IJNSA_ILi64EEESG_NSA_ILi128EEEEEENS_6half_tENS5_IJlSC_lEEESJ_SK_NS4_8TiledMMAINS4_8MMA_AtomIJNS4_4SM904GMMA25MMA_64x64x16_F32F16F16_SSILNSO_5MajorE0ELSQ_0ELNSO_7ScaleInE1ELSR_1EEEEEENS4_6LayoutINS5_IJSC_SC_SC_EEENS5_IJNSA_ILi0EEESW_SW_EEEEENS5_IJNS4_10UnderscoreESZ_SZ_EEEEENS4_13SM90_TMA_LOADENS4_14ComposedLayoutINS4_7SwizzleILi3ELi4ELi3EEENS4_18smem_ptr_flag_bitsILi16EEENSU_INS5_IJNSA_ILi8EEESG_EEENS5_IJSG_SC_EEEEEEEvNS4_8identityENS4_23SM90_TMA_LOAD_MULTICASTES1C_vS1D_EENS_8epilogue10collective6detail29Sm90TmaWarpSpecializedAdapterINS1H_15DefaultEpilogueISJ_SK_SK_NS1G_6thread17LinearCombinationISJ_Li1EffLNS1L_9ScaleType4KindE0ELNS_15FloatRoundStyleE2ESJ_EENS1_15EpilogueDefaultEEEEEvvEEEEvNT_6ParamsE)
	.align		4
        /*000c*/ 	.word	index@(__assertfail)
	.align		4
        /*0010*/ 	.word	0x00000000
	.align		4
        /*0014*/ 	.word	0xfffffffe
	.align		4
        /*0018*/ 	.word	0x00000000
	.align		4
        /*001c*/ 	.word	0xfffffffd
	.align		4
        /*0020*/ 	.word	0x00000000
	.align		4
        /*0024*/ 	.word	0xfffffffc


//--------------------- .nv.constant4             --------------------------
	.section	.nv.constant4,"a",@progbits
	.align	8
	.align		8
.nv.constant4:
        /*0000*/ 	.dword	__assertfail
	.align		8
        /*0008*/ 	.dword	__unnamed_1
	.align		8
        /*0010*/ 	.dword	_ZN39_INTERNAL_6fda06d0_4_k_cu_b5dc5029_40864cuda3std3__45__cpo5beginE
	.align		8
        /*0018*/ 	.dword	_ZN39_INTERNAL_6fda06d0_4_k_cu_b5dc5029_40864cuda3std3__45__cpo3endE
	.align		8
        /*0020*/ 	.dword	_ZN39_INTERNAL_6fda06d0_4_k_cu_b5dc5029_40864cuda3std3__45__cpo6cbeginE
	.align		8
        /*0028*/ 	.dword	_ZN39_INTERNAL_6fda06d0_4_k_cu_b5dc5029_40864cuda3std3__45__cpo4cendE
	.align		8
        /*0030*/ 	.dword	_ZN39_INTERNAL_6fda06d0_4_k_cu_b5dc5029_40864cuda3std3__441_GLOBAL__N__6fda06d0_4_k_cu_b5dc5029_40866ignoreE
	.align		8
        /*0038*/ 	.dword	_ZN39_INTERNAL_6fda06d0_4_k_cu_b5dc5029_40864cuda3std3__419piecewise_constructE
	.align		8
        /*0040*/ 	.dword	_ZN39_INTERNAL_6fda06d0_4_k_cu_b5dc5029_40864cuda3std3__48in_placeE
	.align		8
        /*0048*/ 	.dword	_ZN39_INTERNAL_6fda06d0_4_k_cu_b5dc5029_40864cuda3std6ranges3__45__cpo4swapE
	.align		8
        /*0050*/ 	.dword	_ZN39_INTERNAL_6fda06d0_4_k_cu_b5dc5029_40864cuda3std6ranges3__45__cpo9iter_moveE
	.align		8
        /*0058*/ 	.dword	_ZN39_INTERNAL_6fda06d0_4_k_cu_b5dc5029_40864cute7productE
	.align		8
        /*0060*/ 	.dword	_ZN39_INTERNAL_6fda06d0_4_k_cu_b5dc5029_40864cute1_E
	.align		8
        /*0068*/ 	.dword	$str$22
	.align		8
        /*0070*/ 	.dword	$str$23


//--------------------- .text._ZN7cutlass13device_kernelINS_4gemm6kernel13GemmUniversalIN4cute5tupleIJiiiiEEENS1_10collective13CollectiveMmaINS1_34MainloopSm90TmaGmmaWarpSpecializedILi5ENS5_IJNS4_1CILi2EEENSA_ILi1EEESC_EEENS1_32KernelTmaWarpSpecializedPingpongEEENS5_IJNSA_ILi64EEESG_NSA_ILi128EEEEEENS_6half_tENS5_IJlSC_lEEESJ_SK_NS4_8TiledMMAINS4_8MMA_AtomIJNS4_4SM904GMMA25MMA_64x64x16_F32F16F16_SSILNSO_5MajorE0ELSQ_0ELNSO_7ScaleInE1ELSR_1EEEEEENS4_6LayoutINS5_IJSC_SC_SC_EEENS5_IJNSA_ILi0EEESW_SW_EEEEENS5_IJNS4_10UnderscoreESZ_SZ_EEEEENS4_13SM90_TMA_LOADENS4_14ComposedLayoutINS4_7SwizzleILi3ELi4ELi3EEENS4_18smem_ptr_flag_bitsILi16EEENSU_INS5_IJNSA_ILi8EEESG_EEENS5_IJSG_SC_EEEEEEEvNS4_8identityENS4_23SM90_TMA_LOAD_MULTICASTES1C_vS1D_EENS_8epilogue10collective6detail29Sm90TmaWarpSpecializedAdapterINS1H_15DefaultEpilogueISJ_SK_SK_NS1G_6thread17LinearCombinationISJ_Li1EffLNS1L_9ScaleType4KindE0ELNS_15FloatRoundStyleE2ESJ_EENS1_15EpilogueDefaultEEEEEvvEEEEvNT_6ParamsE --------------------------
	.section	.text._ZN7cutlass13device_kernelINS_4gemm6kernel13GemmUniversalIN4cute5tupleIJiiiiEEENS1_10collective13CollectiveMmaINS1_34MainloopSm90TmaGmmaWarpSpecializedILi5ENS5_IJNS4_1CILi2EEENSA_ILi1EEESC_EEENS1_32KernelTmaWarpSpecializedPingpongEEENS5_IJNSA_ILi64EEESG_NSA_ILi128EEEEEENS_6half_tENS5_IJlSC_lEEESJ_SK_NS4_8TiledMMAINS4_8MMA_AtomIJNS4_4SM904GMMA25MMA_64x64x16_F32F16F16_SSILNSO_5MajorE0ELSQ_0ELNSO_7ScaleInE1ELSR_1EEEEEENS4_6LayoutINS5_IJSC_SC_SC_EEENS5_IJNSA_ILi0EEESW_SW_EEEEENS5_IJNS4_10UnderscoreESZ_SZ_EEEEENS4_13SM90_TMA_LOADENS4_14ComposedLayoutINS4_7SwizzleILi3ELi4ELi3EEENS4_18smem_ptr_flag_bitsILi16EEENSU_INS5_IJNSA_ILi8EEESG_EEENS5_IJSG_SC_EEEEEEEvNS4_8identityENS4_23SM90_TMA_LOAD_MULTICASTES1C_vS1D_EENS_8epilogue10collective6detail29Sm90TmaWarpSpecializedAdapterINS1H_15DefaultEpilogueISJ_SK_SK_NS1G_6thread17LinearCombinationISJ_Li1EffLNS1L_9ScaleType4KindE0ELNS_15FloatRoundStyleE2ESJ_EENS1_15EpilogueDefaultEEEEEvvEEEEvNT_6ParamsE,"ax",@progbits
	.align	128
.text._ZN7cutlass13device_kernelINS_4gemm6kernel13GemmUniversalIN4cute5tupleIJiiiiEEENS1_10collective13CollectiveMmaINS1_34MainloopSm90TmaGmmaWarpSpecializedILi5ENS5_IJNS4_1CILi2EEENSA_ILi1EEESC_EEENS1_32KernelTmaWarpSpecializedPingpongEEENS5_IJNSA_ILi64EEESG_NSA_ILi128EEEEEENS_6half_tENS5_IJlSC_lEEESJ_SK_NS4_8TiledMMAINS4_8MMA_AtomIJNS4_4SM904GMMA25MMA_64x64x16_F32F16F16_SSILNSO_5MajorE0ELSQ_0ELNSO_7ScaleInE1ELSR_1EEEEEENS4_6LayoutINS5_IJSC_SC_SC_EEENS5_IJNSA_ILi0EEESW_SW_EEEEENS5_IJNS4_10UnderscoreESZ_SZ_EEEEENS4_13SM90_TMA_LOADENS4_14ComposedLayoutINS4_7SwizzleILi3ELi4ELi3EEENS4_18smem_ptr_flag_bitsILi16EEENSU_INS5_IJNSA_ILi8EEESG_EEENS5_IJSG_SC_EEEEEEEvNS4_8identityENS4_23SM90_TMA_LOAD_MULTICASTES1C_vS1D_EENS_8epilogue10collective6detail29Sm90TmaWarpSpecializedAdapterINS1H_15DefaultEpilogueISJ_SK_SK_NS1G_6thread17LinearCombinationISJ_Li1EffLNS1L_9ScaleType4KindE0ELNS_15FloatRoundStyleE2ESJ_EENS1_15EpilogueDefaultEEEEEvvEEEEvNT_6ParamsE:
        .type           _ZN7cutlass13device_kernelINS_4gemm6kernel13GemmUniversalIN4cute5tupleIJiiiiEEENS1_10collective13CollectiveMmaINS1_34MainloopSm90TmaGmmaWarpSpecializedILi5ENS5_IJNS4_1CILi2EEENSA_ILi1EEESC_EEENS1_32KernelTmaWarpSpecializedPingpongEEENS5_IJNSA_ILi64EEESG_NSA_ILi128EEEEEENS_6half_tENS5_IJlSC_lEEESJ_SK_NS4_8TiledMMAINS4_8MMA_AtomIJNS4_4SM904GMMA25MMA_64x64x16_F32F16F16_SSILNSO_5MajorE0ELSQ_0ELNSO_7ScaleInE1ELSR_1EEEEEENS4_6LayoutINS5_IJSC_SC_SC_EEENS5_IJNSA_ILi0EEESW_SW_EEEEENS5_IJNS4_10UnderscoreESZ_SZ_EEEEENS4_13SM90_TMA_LOADENS4_14ComposedLayoutINS4_7SwizzleILi3ELi4ELi3EEENS4_18smem_ptr_flag_bitsILi16EEENSU_INS5_IJNSA_ILi8EEESG_EEENS5_IJSG_SC_EEEEEEEvNS4_8identityENS4_23SM90_TMA_LOAD_MULTICASTES1C_vS1D_EENS_8epilogue10collective6detail29Sm90TmaWarpSpecializedAdapterINS1H_15DefaultEpilogueISJ_SK_SK_NS1G_6thread17LinearCombinationISJ_Li1EffLNS1L_9ScaleType4KindE0ELNS_15FloatRoundStyleE2ESJ_EENS1_15EpilogueDefaultEEEEEvvEEEEvNT_6ParamsE,@function
        .size           _ZN7cutlass13device_kernelINS_4gemm6kernel13GemmUniversalIN4cute5tupleIJiiiiEEENS1_10collective13CollectiveMmaINS1_34MainloopSm90TmaGmmaWarpSpecializedILi5ENS5_IJNS4_1CILi2EEENSA_ILi1EEESC_EEENS1_32KernelTmaWarpSpecializedPingpongEEENS5_IJNSA_ILi64EEESG_NSA_ILi128EEEEEENS_6half_tENS5_IJlSC_lEEESJ_SK_NS4_8TiledMMAINS4_8MMA_AtomIJNS4_4SM904GMMA25MMA_64x64x16_F32F16F16_SSILNSO_5MajorE0ELSQ_0ELNSO_7ScaleInE1ELSR_1EEEEEENS4_6LayoutINS5_IJSC_SC_SC_EEENS5_IJNSA_ILi0EEESW_SW_EEEEENS5_IJNS4_10UnderscoreESZ_SZ_EEEEENS4_13SM90_TMA_LOADENS4_14ComposedLayoutINS4_7SwizzleILi3ELi4ELi3EEENS4_18smem_ptr_flag_bitsILi16EEENSU_INS5_IJNSA_ILi8EEESG_EEENS5_IJSG_SC_EEEEEEEvNS4_8identityENS4_23SM90_TMA_LOAD_MULTICASTES1C_vS1D_EENS_8epilogue10collective6detail29Sm90TmaWarpSpecializedAdapterINS1H_15DefaultEpilogueISJ_SK_SK_NS1G_6thread17LinearCombinationISJ_Li1EffLNS1L_9ScaleType4KindE0ELNS_15FloatRoundStyleE2ESJ_EENS1_15EpilogueDefaultEEEEEvvEEEEvNT_6ParamsE,(.L_x_139 - _ZN7cutlass13device_kernelINS_4gemm6kernel13GemmUniversalIN4cute5tupleIJiiiiEEENS1_10collective13CollectiveMmaINS1_34MainloopSm90TmaGmmaWarpSpecializedILi5ENS5_IJNS4_1CILi2EEENSA_ILi1EEESC_EEENS1_32KernelTmaWarpSpecializedPingpongEEENS5_IJNSA_ILi64EEESG_NSA_ILi128EEEEEENS_6half_tENS5_IJlSC_lEEESJ_SK_NS4_8TiledMMAINS4_8MMA_AtomIJNS4_4SM904GMMA25MMA_64x64x16_F32F16F16_SSILNSO_5MajorE0ELSQ_0ELNSO_7ScaleInE1ELSR_1EEEEEENS4_6LayoutINS5_IJSC_SC_SC_EEENS5_IJNSA_ILi0EEESW_SW_EEEEENS5_IJNS4_10UnderscoreESZ_SZ_EEEEENS4_13SM90_TMA_LOADENS4_14ComposedLayoutINS4_7SwizzleILi3ELi4ELi3EEENS4_18smem_ptr_flag_bitsILi16EEENSU_INS5_IJNSA_ILi8EEESG_EEENS5_IJSG_SC_EEEEEEEvNS4_8identityENS4_23SM90_TMA_LOAD_MULTICASTES1C_vS1D_EENS_8epilogue10collective6detail29Sm90TmaWarpSpecializedAdapterINS1H_15DefaultEpilogueISJ_SK_SK_NS1G_6thread17LinearCombinationISJ_Li1EffLNS1L_9ScaleType4KindE0ELNS_15FloatRoundStyleE2ESJ_EENS1_15EpilogueDefaultEEEEEvvEEEEvNT_6ParamsE)
        .other          _ZN7cutlass13device_kernelINS_4gemm6kernel13GemmUniversalIN4cute5tupleIJiiiiEEENS1_10collective13CollectiveMmaINS1_34MainloopSm90TmaGmmaWarpSpecializedILi5ENS5_IJNS4_1CILi2EEENSA_ILi1EEESC_EEENS1_32KernelTmaWarpSpecializedPingpongEEENS5_IJNSA_ILi64EEESG_NSA_ILi128EEEEEENS_6half_tENS5_IJlSC_lEEESJ_SK_NS4_8TiledMMAINS4_8MMA_AtomIJNS4_4SM904GMMA25MMA_64x64x16_F32F16F16_SSILNSO_5MajorE0ELSQ_0ELNSO_7ScaleInE1ELSR_1EEEEEENS4_6LayoutINS5_IJSC_SC_SC_EEENS5_IJNSA_ILi0EEESW_SW_EEEEENS5_IJNS4_10UnderscoreESZ_SZ_EEEEENS4_13SM90_TMA_LOADENS4_14ComposedLayoutINS4_7SwizzleILi3ELi4ELi3EEENS4_18smem_ptr_flag_bitsILi16EEENSU_INS5_IJNSA_ILi8EEESG_EEENS5_IJSG_SC_EEEEEEEvNS4_8identityENS4_23SM90_TMA_LOAD_MULTICASTES1C_vS1D_EENS_8epilogue10collective6detail29Sm90TmaWarpSpecializedAdapterINS1H_15DefaultEpilogueISJ_SK_SK_NS1G_6thread17LinearCombinationISJ_Li1EffLNS1L_9ScaleType4KindE0ELNS_15FloatRoundStyleE2ESJ_EENS1_15EpilogueDefaultEEEEEvvEEEEvNT_6ParamsE,@"STO_CUDA_ENTRY STV_DEFAULT"
_ZN7cutlass13device_kernelINS_4gemm6kernel13GemmUniversalIN4cute5tupleIJiiiiEEENS1_10collective13CollectiveMmaINS1_34MainloopSm90TmaGmmaWarpSpecializedILi5ENS5_IJNS4_1CILi2EEENSA_ILi1EEESC_EEENS1_32KernelTmaWarpSpecializedPingpongEEENS5_IJNSA_ILi64EEESG_NSA_ILi128EEEEEENS_6half_tENS5_IJlSC_lEEESJ_SK_NS4_8TiledMMAINS4_8MMA_AtomIJNS4_4SM904GMMA25MMA_64x64x16_F32F16F16_SSILNSO_5MajorE0ELSQ_0ELNSO_7ScaleInE1ELSR_1EEEEEENS4_6LayoutINS5_IJSC_SC_SC_EEENS5_IJNSA_ILi0EEESW_SW_EEEEENS5_IJNS4_10UnderscoreESZ_SZ_EEEEENS4_13SM90_TMA_LOADENS4_14ComposedLayoutINS4_7SwizzleILi3ELi4ELi3EEENS4_18smem_ptr_flag_bitsILi16EEENSU_INS5_IJNSA_ILi8EEESG_EEENS5_IJSG_SC_EEEEEEEvNS4_8identityENS4_23SM90_TMA_LOAD_MULTICASTES1C_vS1D_EENS_8epilogue10collective6detail29Sm90TmaWarpSpecializedAdapterINS1H_15DefaultEpilogueISJ_SK_SK_NS1G_6thread17LinearCombinationISJ_Li1EffLNS1L_9ScaleType4KindE0ELNS_15FloatRoundStyleE2ESJ_EENS1_15EpilogueDefaultEEEEEvvEEEEvNT_6ParamsE:
[----:B------:R-:W0:Y:S02]  /*0000*/  LDC R1, c[0x0][0x28] ;  /* 0x00000a00ff017b82 */ /* 0x000e240000000800 */
[----:B0-----:R-:W-:Y:S01]  /*0010*/  VIADD R1, R1, 0xfffffff8 ;  /* 0xfffffff801017836 */ /* 0x001fe20000000000 */
[----:B------:R-:W0:Y:S01]  /*0020*/  S2R R4, SR_TID.X ;  /* 0x0000000000047919 */ /* 0x000e220000002100 */
[----:B------:R-:W-:Y:S01]  /*0030*/  ELECT P0, URZ, PT ;  /* 0x00000000003f782f */ /* 0x000fe20003800000 */
[----:B------:R-:W-:Y:S01]  /*0040*/  BSSY B0, `(.L_x_0) ;  /* 0x000000f000007945 */ /* 0x000fe20003800000 */
[--C-:B0-----:R-:W-:Y:S02]  /*0050*/  SHF.R.U32.HI R0, RZ, 0x5, R4.reuse ;  /* 0x00000005ff007819 */ /* 0x101fe40000011604 */
[----:B------:R-:W-:-:S03]  /*0060*/  SHF.R.U32.HI R7, RZ, 0x7, R4 ;  /* 0x00000007ff077819 */ /* 0x000fc60000011604 */
[----:B------:R-:W0:Y:S04]  /*0070*/  SHFL.IDX PT, R2, R0, RZ, 0x1f ;  /* 0x00001fff00027589 */ /* 0x000e2800000e0000 */
[----:B------:R1:W2:Y:S01]  /*0080*/  SHFL.IDX PT, R10, R7, RZ, 0x1f ;  /* 0x00001fff070a7589 */ /* 0x0002a200000e0000 */
[----:B0-----:R-:W-:-:S13]  /*0090*/  ISETP.NE.OR P0, PT, R2, RZ, !P0 ;  /* 0x000000ff0200720c */ /* 0x001fda0004705670 */
[----:B-12---:R-:W-:Y:S05]  /*00a0*/  @P0 BRA `(.L_x_1) ;  /* 0x0000000000200947 */ /* 0x006fea0003800000 */
[----:B------:R-:W-:Y:S02]  /*00b0*/  ULDC.64 UR4, c[0x0][0x198] ;  /* 0x0000660000047ab9 */ /* 0x000fe40000000a00 */
[----:B------:R-:W-:Y:S02]  /*00c0*/  UIADD3 UR6, UP0, UR4, 0xf0, URZ ;  /* 0x000000f004067890 */ /* 0x000fe4000ff1e03f */
[----:B------:R-:W-:Y:S02]  /*00d0*/  UIADD3 UR4, UP1, UR4, 0x1f0, URZ ;  /* 0x000001f004047890 */ /* 0x000fe4000ff3e03f */
[----:B------:R-:W-:Y:S02]  /*00e0*/  UIADD3.X UR7, URZ, UR5, URZ, UP0, !UPT ;  /* 0x000000053f077290 */ /* 0x000fe400087fe43f */
[----:B------:R-:W-:-:S07]  /*00f0*/  UIADD3.X UR5, URZ, UR5, URZ, UP1, !UPT ;  /* 0x000000053f057290 */ /* 0x000fce0008ffe43f */
[----:B------:R0:W-:Y:S02]  /*0100*/  UTMACCTL.PF [UR6] ;  /* 0x00000000060079b9 */ /* 0x0001e40008040000 */
[----:B------:R0:W-:Y:S02]  /*0110*/  UTMACCTL.PF [UR4] ;  /* 0x00000000040079b9 */ /* 0x0001e40008040000 */
[----:B0-----:R-:W-:Y:S01]  /*0120*/  NOP ;  /* 0x0000000000007918 */ /* 0x001fe20000000000 */
.L_x_1:
[----:B------:R-:W-:Y:S05]  /*0130*/  BSYNC B0 ;  /* 0x0000000000007941 */ /* 0x000fea0003800000 */
.L_x_0:
[----:B------:R-:W0:Y:S02]  /*0140*/  SHFL.IDX PT, R9, R0, RZ, 0x1f ;  /* 0x00001fff00097589 */ /* 0x000e2400000e0000 */
[----:B0-----:R-:W-:-:S13]  /*0150*/  ISETP.NE.AND P0, PT, R9, RZ, PT ;  /* 0x000000ff0900720c */ /* 0x001fda0003f05270 */
[----:B------:R-:W-:Y:S05]  /*0160*/  @P0 BRA `(.L_x_2) ;  /* 0x0000000000600947 */ /* 0x000fea0003800000 */
[----:B------:R-:W0:Y:S01]  /*0170*/  S2UR UR8, SR_CgaCtaId ;  /* 0x00000000000879c3 */ /* 0x000e220000008800 */
[----:B------:R-:W-:Y:S01]  /*0180*/  UMOV UR4, 0x400 ;  /* 0x0000040000047882 */ /* 0x000fe20000000000 */
[----:B------:R-:W-:Y:S01]  /*0190*/  UMOV UR5, 0x1 ;  /* 0x0000000100057882 */ /* 0x000fe20000000000 */
[----:B------:R-:W-:Y:S01]  /*01a0*/  UMOV UR6, 0x2 ;  /* 0x0000000200067882 */ /* 0x000fe20000000000 */
[----:B------:R-:W-:Y:S01]  /*01b0*/  ELECT P0, URZ, PT ;  /* 0x00000000003f782f */ /* 0x000fe20003800000 */
[----:B------:R-:W-:-:S04]  /*01c0*/  UIADD3 UR6, -UR6, 0x100000, URZ ;  /* 0x0010000006067890 */ /* 0x000fc8000fffe13f */
[----:B------:R-:W-:Y:S02]  /*01d0*/  USHF.L.U32 UR7, UR6, 0xb, URZ ;  /* 0x0000000b06077899 */ /* 0x000fe4000800063f */
[----:B------:R-:W-:Y:S02]  /*01e0*/  USHF.L.U32 UR6, UR6, 0x1, URZ ;  /* 0x0000000106067899 */ /* 0x000fe4000800063f */
[----:B0-----:R-:W-:Y:S02]  /*01f0*/  ULEA UR8, UR8, UR4, 0x18 ;  /* 0x0000000408087291 */ /* 0x001fe4000f8ec03f */
[----:B------:R-:W-:-:S04]  /*0200*/  UIADD3 UR4, -UR5, 0x100000, URZ ;  /* 0x0010000005047890 */ /* 0x000fc8000fffe13f */
[----:B------:R-:W-:Y:S02]  /*0210*/  USHF.L.U32 UR5, UR4, 0xb, URZ ;  /* 0x0000000b04057899 */ /* 0x000fe4000800063f */
[----:B------:R-:W-:Y:S01]  /*0220*/  USHF.L.U32 UR4, UR4, 0x1, URZ ;  /* 0x0000000104047899 */ /* 0x000fe2000800063f */
[----:B------:R-:W0:Y:S11]  /*0230*/  FENCE.VIEW.ASYNC.S ;  /* 0x00000000000073c6 */ /* 0x000e360000000000 */
[----:B0-----:R0:W1:Y:S01]  /*0240*/  SYNCS.EXCH.64 URZ, [UR8], UR4 ;  /* 0x00000004083f75b2 */ /* 0x0010620008000100 */
[----:B------:R0:W2:Y:S01]  /*0250*/  SYNCS.EXCH.64 URZ, [UR8+0x28], UR6 ;  /* 0x00002806083f75b2 */ /* 0x0000a20008000100 */
[----:B------:R0:W3:Y:S01]  /*0260*/  SYNCS.EXCH.64 URZ, [UR8+0x8], UR4 ;  /* 0x00000804083f75b2 */ /* 0x0000e20008000100 */
[----:B------:R0:W4:Y:S01]  /*0270*/  SYNCS.EXCH.64 URZ, [UR8+0x30], UR6 ;  /* 0x00003006083f75b2 */ /* 0x0001220008000100 */
[----:B------:R0:W0:Y:S01]  /*0280*/  SYNCS.EXCH.64 URZ, [UR8+0x10], UR4 ;  /* 0x00001004083f75b2 */ /* 0x0000220008000100 */
[----:B------:R0:W0:Y:S01]  /*0290*/  SYNCS.EXCH.64 URZ, [UR8+0x38], UR6 ;  /* 0x00003806083f75b2 */ /* 0x0000220008000100 */
[----:B------:R0:W0:Y:S01]  /*02a0*/  SYNCS.EXCH.64 URZ, [UR8+0x18], UR4 ;  /* 0x00001804083f75b2 */ /* 0x0000220008000100 */
[----:B------:R0:W0:Y:S01]  /*02b0*/  SYNCS.EXCH.64 URZ, [UR8+0x40], UR6 ;  /* 0x00004006083f75b2 */ /* 0x0000220008000100 */
[----:B------:R0:W0:Y:S01]  /*02c0*/  SYNCS.EXCH.64 URZ, [UR8+0x20], UR4 ;  /* 0x00002004083f75b2 */ /* 0x0000220008000100 */
[----:B------:R0:W0:Y:S01]  /*02d0*/  SYNCS.EXCH.64 URZ, [UR8+0x48], UR6 ;  /* 0x00004806083f75b2 */ /* 0x0000220008000100 */
[----:B------:R-:W-:Y:S01]  /*02e0*/  NOP ;  /* 0x0000000000007918 */ /* 0x000fe20000000000 */
.L_x_2:
[----:B------:R-:W5:Y:S01]  /*02f0*/  SHFL.IDX PT, R12, R0, RZ, 0x1f ;  /* 0x00001fff000c7589 */ /* 0x000f6200000e0000 */
[----:B------:R-:W1:Y:S01]  /*0300*/  S2UR UR12, SR_CTAID.X ;  /* 0x00000000000c79c3 */ /* 0x000e620000002500 */
[----:B------:R-:W-:Y:S02]  /*0310*/  SHF.R.S32.HI R3, RZ, 0x1f, R4 ;  /* 0x0000001fff037819 */ /* 0x000fe40000011404 */
[----:B------:R-:W-:Y:S01]  /*0320*/  ELECT P0, URZ, PT ;  /* 0x00000000003f782f */ /* 0x000fe20003800000 */
[----:B------:R-:W2:Y:S01]  /*0330*/  SHFL.IDX PT, R11, R0, RZ, 0x1f ;  /* 0x00001fff000b7589 */ /* 0x000ea200000e0000 */
[----:B0-----:R-:W-:Y:S01]  /*0340*/  ULDC UR4, c[0x0][0x150] ;  /* 0x0000540000047ab9 */ /* 0x001fe20000000800 */
[----:B------:R-:W-:Y:S02]  /*0350*/  LEA.HI R3, R3, R4, RZ, 0x7 ;  /* 0x0000000403037211 */ /* 0x000fe400078f38ff */
[----:B------:R-:W-:Y:S01]  /*0360*/  ELECT P1, URZ, PT ;  /* 0x00000000003f782f */ /* 0x000fe20003820000 */
[----:B------:R-:W0:Y:S01]  /*0370*/  S2R R6, SR_CTAID.Y ;  /* 0x0000000000067919 */ /* 0x000e220000002600 */
[----:B------:R-:W3:Y:S01]  /*0380*/  LDC R14, c[0x0][0x144] ;  /* 0x00005100ff0e7b82 */ /* 0x000ee20000000800 */
[----:B------:R-:W-:Y:S01]  /*0390*/  LOP3.LUT R3, R3, 0xffffff80, RZ, 0xc0, !PT ;  /* 0xffffff8003037812 */ /* 0x000fe200078ec0ff */
[----:B------:R-:W-:Y:S01]  /*03a0*/  UMOV UR11, 0x80 ;  /* 0x00000080000b7882 */ /* 0x000fe20000000000 */
[----:B------:R-:W4:Y:S01]  /*03b0*/  SHFL.IDX PT, R16, R7, RZ, 0x1f ;  /* 0x00001fff07107589 */ /* 0x000f2200000e0000 */
[----:B------:R-:W-:Y:S01]  /*03c0*/  NOP ;  /* 0x0000000000007918 */ /* 0x000fe20000000000 */
[----:B------:R-:W-:Y:S01]  /*03d0*/  NOP ;  /* 0x0000000000007918 */ /* 0x000fe20000000000 */
[----:B------:R-:W-:Y:S01]  /*03e0*/  IMAD.IADD R5, R4, 0x1, -R3 ;  /* 0x0000000104057824 */ /* 0x000fe200078e0a03 */
[C---:B------:R-:W-:Y:S01]  /*03f0*/  ISETP.NE.AND P4, PT, R10.reuse, RZ, PT ;  /* 0x000000ff0a00720c */ /* 0x040fe20003f85270 */
[----:B------:R-:W4:Y:S01]  /*0400*/  LDC R15, c[0x0][0x140] ;  /* 0x00005000ff0f7b82 */ /* 0x000f220000000800 */
[----:B------:R-:W-:-:S02]  /*0410*/  VIADD R36, R10, 0xffffffff ;  /* 0xffffffff0a247836 */ /* 0x000fc40000000000 */
[----:B------:R-:W-:Y:S01]  /*0420*/  SHF.R.S32.HI R8, RZ, 0x1f, R5 ;  /* 0x0000001fff087819 */ /* 0x000fe20000011405 */
[----:B------:R-:W-:Y:S02]  /*0430*/  IMAD.MOV.U32 R57, RZ, RZ, 0x1 ;  /* 0x00000001ff397424 */ /* 0x000fe400078e00ff */
[----:B------:R-:W-:Y:S02]  /*0440*/  ISETP.GE.U32.AND P6, PT, R36, 0x2, PT ;  /* 0x000000022400780c */ /* 0x000fe40003fc6070 */
[----:B-----5:R-:W-:Y:S01]  /*0450*/  ISETP.NE.OR P0, PT, R12, RZ, !P0 ;  /* 0x000000ff0c00720c */ /* 0x020fe20004705670 */
[----:B------:R-:W5:Y:S01]  /*0460*/  LDC R25, c[0x0][0x148] ;  /* 0x00005200ff197b82 */ /* 0x000f620000000800 */
[----:B-1----:R-:W-:Y:S02]  /*0470*/  I2FP.F32.U32 R12, UR12 ;  /* 0x0000000c000c7c45 */ /* 0x002fe40008201000 */
[----:B------:R-:W-:Y:S02]  /*0480*/  LEA.HI R3, R8, R5, RZ, 0x3 ;  /* 0x0000000508037211 */ /* 0x000fe400078f18ff */
[----:B--2---:R-:W-:Y:S01]  /*0490*/  ISETP.NE.OR P1, PT, R11, RZ, !P1 ;  /* 0x000000ff0b00720c */ /* 0x004fe20004f25670 */
[----:B------:R-:W-:Y:S01]  /*04a0*/  FMUL R13, R12, UR4 ;  /* 0x000000040c0d7c20 */ /* 0x000fe20008400000 */
[--C-:B------:R-:W-:Y:S01]  /*04b0*/  SHF.R.S32.HI R0, RZ, 0x3, R3.reuse ;  /* 0x00000003ff007819 */ /* 0x100fe20000011403 */
[----:B------:R-:W-:Y:S01]  /*04c0*/  ULDC UR4, c[0x0][0x154] ;  /* 0x0000550000047ab9 */ /* 0x000fe20000000800 */
[----:B------:R-:W-:-:S02]  /*04d0*/  SHF.R.S32.HI R3, RZ, 0x1f, R3 ;  /* 0x0000001fff037819 */ /* 0x000fc40000011403 */
[----:B------:R-:W-:Y:S01]  /*04e0*/  SHF.R.S32.HI R12, RZ, 0x1f, R9 ;  /* 0x0000001fff0c7819 */ /* 0x000fe20000011409 */
[----:B------:R-:W1:Y:S01]  /*04f0*/  F2I.U32.TRUNC.NTZ R13, R13 ;  /* 0x0000000d000d7305 */ /* 0x000e62000020f000 */
[----:B------:R-:W-:Y:S01]  /*0500*/  LEA.HI R11, R3, R0, RZ, 0x2 ;  /* 0x00000000030b7211 */ /* 0x000fe200078f10ff */
[----:B------:R-:W-:Y:S01]  /*0510*/  VOTEU.ALL UP1, P0 ;  /* 0x00000000003f7886 */ /* 0x000fe20000020000 */
[----:B------:R-:W-:Y:S01]  /*0520*/  LEA.HI R12, R12, R9, RZ, 0x2 ;  /* 0x000000090c0c7211 */ /* 0x000fe200078f10ff */
[----:B------:R-:W-:Y:S01]  /*0530*/  VOTEU.ALL UP0, P0 ;  /* 0x00000000003f7886 */ /* 0x000fe20000000000 */
[----:B------:R-:W-:Y:S01]  /*0540*/  SHF.R.S32.HI R3, RZ, 0x1f, R2 ;  /* 0x0000001fff037819 */ /* 0x000fe20000011402 */
[----:B------:R-:W-:Y:S01]  /*0550*/  VOTEU.ALL UP2, P1 ;  /* 0x00000000003f7886 */ /* 0x000fe20000840000 */
[----:B------:R-:W-:Y:S01]  /*0560*/  LOP3.LUT R11, R11, 0xfffffffc, RZ, 0xc0, !PT ;  /* 0xfffffffc0b0b7812 */ /* 0x000fe200078ec0ff */
[----:B------:R-:W2:Y:S01]  /*0570*/  @!UP1 S2UR UR7, SR_CgaCtaId ;  /* 0x00000000000799c3 */ /* 0x000ea20000008800 */
[----:B------:R-:W-:Y:S01]  /*0580*/  LOP3.LUT R12, R12, 0x3ffffffc, RZ, 0xc0, !PT ;  /* 0x3ffffffc0c0c7812 */ /* 0x000fe200078ec0ff */
[----:B------:R-:W-:Y:S01]  /*0590*/  @!UP1 UMOV UR6, 0x400 ;  /* 0x0000040000069882 */ /* 0x000fe20000000000 */
[----:B------:R-:W-:Y:S01]  /*05a0*/  LEA.HI R3, R3, R2, RZ, 0x2 ;  /* 0x0000000203037211 */ /* 0x000fe200078f10ff */
[----:B------:R-:W-:Y:S01]  /*05b0*/  IMAD.IADD R11, R0, 0x1, -R11 ;  /* 0x00000001000b7824 */ /* 0x000fe200078e0a0b */
[----:B------:R-:W-:Y:S01]  /*05c0*/  @!UP2 UMOV UR9, 0x400 ;  /* 0x000004000009a882 */ /* 0x000fe20000000000 */
[----:B------:R-:W-:Y:S01]  /*05d0*/  IMAD.IADD R12, R9, 0x1, -R12 ;  /* 0x00000001090c7824 */ /* 0x000fe200078e0a0c */
[----:B------:R-:W-:Y:S01]  /*05e0*/  LOP3.LUT R3, R3, 0xfffffffc, RZ, 0xc0, !PT ;  /* 0xfffffffc03037812 */ /* 0x000fe200078ec0ff */
[----:B------:R-:W5:Y:S01]  /*05f0*/  @!UP2 S2UR UR10, SR_CgaCtaId ;  /* 0x00000000000aa9c3 */ /* 0x000f620000008800 */
[----:B-1----:R-:W-:Y:S01]  /*0600*/  IMAD.MOV R13, RZ, RZ, -R13 ;  /* 0x000000ffff0d7224 */ /* 0x002fe200078e0a0d */
[----:B------:R-:W-:Y:S01]  /*0610*/  VOTEU.ALL UP3, P1 ;  /* 0x00000000003f7886 */ /* 0x000fe20000860000 */
[----:B------:R-:W-:Y:S01]  /*0620*/  IMAD R11, R12, 0x4, R11 ;  /* 0x000000040c0b7824 */ /* 0x000fe200078e020b */
[----:B------:R-:W-:Y:S01]  /*0630*/  VOTEU.ALL UP4, P1 ;  /* 0x00000000003f7886 */ /* 0x000fe20000880000 */
[----:B------:R-:W-:Y:S01]  /*0640*/  IMAD.IADD R9, R2, 0x1, -R3 ;  /* 0x0000000102097824 */ /* 0x000fe200078e0a03 */
[----:B0-----:R-:W-:Y:S01]  /*0650*/  I2FP.F32.U32 R2, R6 ;  /* 0x0000000600027245 */ /* 0x001fe20000201000 */
[----:B---3--:R-:W-:Y:S01]  /*0660*/  IMAD R21, R14, R13, UR12 ;  /* 0x0000000c0e157e24 */ /* 0x008fe2000f8e020d */
[C---:B------:R-:W-:Y:S01]  /*0670*/  LEA.HI R0, R11.reuse, R11, RZ, 0x1 ;  /* 0x0000000b0b007211 */ /* 0x040fe200078f08ff */
[C---:B------:R-:W-:Y:S01]  /*0680*/  IMAD.SHL.U32 R56, R11.reuse, 0x4, RZ ;  /* 0x000000040b387824 */ /* 0x040fe200078e00ff */
[----:B------:R-:W-:Y:S01]  /*0690*/  VOTEU.ALL UP5, P1 ;  /* 0x00000000003f7886 */ /* 0x000fe200008a0000 */
[----:B------:R-:W-:Y:S01]  /*06a0*/  FMUL R2, R2, UR4 ;  /* 0x0000000402027c20 */ /* 0x000fe20008400000 */
[----:B------:R-:W-:Y:S01]  /*06b0*/  LOP3.LUT R0, R0, 0xfffffffe, RZ, 0xc0, !PT ;  /* 0xfffffffe00007812 */ /* 0x000fe200078ec0ff */
[----:B------:R-:W-:Y:S01]  /*06c0*/  UMOV UR4, 0x20 ;  /* 0x0000002000047882 */ /* 0x000fe20000000000 */
[----:B------:R-:W-:Y:S01]  /*06d0*/  LOP3.LUT R56, R11, 0xc, R56, 0x78, !PT ;  /* 0x0000000c0b387812 */ /* 0x000fe200078e7838 */
[----:B------:R-:W-:-:S04]  /*06e0*/  @!UP1 UIADD3 UR4, -UR4, 0x100000, URZ ;  /* 0x0010000004049890 */ /* 0x000fc8000fffe13f */
[----:B------:R-:W-:Y:S02]  /*06f0*/  @!UP1 USHF.L.U32 UR5, UR4, 0xb, URZ ;  /* 0x0000000b04059899 */ /* 0x000fe4000800063f */
[----:B------:R-:W-:Y:S01]  /*0700*/  @!UP1 USHF.L.U32 UR4, UR4, 0x1, URZ ;  /* 0x0000000104049899 */ /* 0x000fe2000800063f */
[----:B----4-:R-:W-:Y:S01]  /*0710*/  ISETP.EQ.U32.AND P2, PT, R15, 0x1, PT ;  /* 0x000000010f00780c */ /* 0x010fe20003f42070 */
[----:B------:R-:W-:Y:S01]  /*0720*/  IMAD.IADD R0, R11, 0x1, -R0 ;  /* 0x000000010b007824 */ /* 0x000fe200078e0a00 */
[----:B------:R-:W0:Y:S01]  /*0730*/  F2I.U32.TRUNC.NTZ R2, R2 ;  /* 0x0000000200027305 */ /* 0x000e22000020f000 */
[----:B--2---:R-:W-:Y:S01]  /*0740*/  @!UP1 ULEA UR8, UR7, UR6, 0x18 ;  /* 0x0000000607089291 */ /* 0x004fe2000f8ec03f */
[----:B------:R-:W-:Y:S01]  /*0750*/  R2UR UR43, R16 ;  /* 0x00000000102b72ca */ /* 0x000fe200000e0000 */
[----:B------:R-:W-:-:S04]  /*0760*/  @!UP2 UIADD3 UR6, -UR11, 0x100000, URZ ;  /* 0x001000000b06a890 */ /* 0x000fc8000fffe13f */
[----:B------:R-:W-:Y:S02]  /*0770*/  @!UP2 USHF.L.U32 UR7, UR6, 0xb, URZ ;  /* 0x0000000b0607a899 */ /* 0x000fe4000800063f */
[----:B------:R-:W-:Y:S01]  /*0780*/  @!UP2 USHF.L.U32 UR6, UR6, 0x1, URZ ;  /* 0x000000010606a899 */ /* 0x000fe2000800063f */
[----:B------:R-:W-:Y:S01]  /*0790*/  ISETP.NE.AND P3, PT, R0, R21, PT ;  /* 0x000000150000720c */ /* 0x000fe20003f65270 */
[----:B------:R-:W-:Y:S01]  /*07a0*/  VOTEU.ALL UP1, P0 ;  /* 0x00000000003f7886 */ /* 0x000fe20000020000 */
[----:B-----5:R-:W-:Y:S01]  /*07b0*/  @!UP2 ULEA UR9, UR10, UR9, 0x18 ;  /* 0x000000090a09a291 */ /* 0x020fe2000f8ec03f */
[----:B------:R-:W-:Y:S01]  /*07c0*/  LOP3.LUT P0, RZ, R5, 0x7, RZ, 0xc0, !PT ;  /* 0x0000000705ff7812 */ /* 0x000fe2000780c0ff */
[----:B------:R-:W-:Y:S01]  /*07d0*/  VOTEU.ALL UP2, P1 ;  /* 0x00000000003f7886 */ /* 0x000fe20000840000 */
[----:B------:R-:W-:Y:S02]  /*07e0*/  ISETP.NE.AND P1, PT, R9, 0x3, PT ;  /* 0x000000030900780c */ /* 0x000fe40003f25270 */
[----:B------:R-:W-:-:S02]  /*07f0*/  ISETP.LT.U32.AND P0, PT, R56, 0x2, !P0 ;  /* 0x000000023800780c */ /* 0x000fc40004701070 */
[----:B------:R-:W-:Y:S01]  /*0800*/  ISETP.EQ.OR P1, PT, R9, RZ, !P1 ;  /* 0x000000ff0900720c */ /* 0x000fe20004f22670 */
[----:B------:R-:W1:Y:S02]  /*0810*/  FENCE.VIEW.ASYNC.S ;  /* 0x00000000000073c6 */ /* 0x000e640000000000 */
[----:B-1----:R1:W2:Y:S01]  /*0820*/  @!UP0 SYNCS.EXCH.64 URZ, [UR8+0x80], UR4 ;  /* 0x00008004083f85b2 */ /* 0x0022a20008000100 */
[----:B0-----:R-:W-:Y:S01]  /*0830*/  IMAD.MOV R20, RZ, RZ, -R2 ;  /* 0x000000ffff147224 */ /* 0x001fe200078e0a02 */
[----:B------:R-:W-:-:S03]  /*0840*/  @P3 LEA.HI R0, R56, R56, RZ, 0x1 ;  /* 0x0000003838003211 */ /* 0x000fc600078f08ff */
[----:B------:R-:W-:Y:S01]  /*0850*/  IMAD R3, R25, R20, R6 ;  /* 0x0000001419037224 */ /* 0x000fe200078e0206 */
[----:B------:R-:W-:Y:S02]  /*0860*/  ISETP.EQ.AND P1, PT, R10, RZ, P1 ;  /* 0x000000ff0a00720c */ /* 0x000fe40000f22270 */
[----:B------:R-:W-:Y:S02]  /*0870*/  @P3 SHF.R.S32.HI R0, RZ, 0x1, R0 ;  /* 0x00000001ff003819 */ /* 0x000fe40000011400 */
[----:B------:R-:W-:Y:S02]  /*0880*/  SEL R23, RZ, 0x1, !P1 ;  /* 0x00000001ff177807 */ /* 0x000fe40004800000 */
[----:B------:R-:W-:Y:S02]  /*0890*/  @P3 ISETP.NE.AND P5, PT, R0, R3, PT ;  /* 0x000000030000320c */ /* 0x000fe40003fa5270 */
[----:B------:R-:W-:Y:S01]  /*08a0*/  SEL R0, RZ, 0x1, !P0 ;  /* 0x00000001ff007807 */ /* 0x000fe20004000000 */
[----:B------:R1:W0:Y:S01]  /*08b0*/  @!UP1 SYNCS.EXCH.64 URZ, [UR8+0x88], UR4 ;  /* 0x00008804083f95b2 */ /* 0x0002220008000100 */
[----:B------:R-:W-:Y:S01]  /*08c0*/  NOP ;  /* 0x0000000000007918 */ /* 0x000fe20000000000 */
[----:B------:R-:W-:-:S02]  /*08d0*/  @P3 SEL R57, RZ, 0x1, P5 ;  /* 0x00000001ff393807 */ /* 0x000fc40002800000 */
[----:B------:R-:W-:Y:S02]  /*08e0*/  SEL R23, R23, 0x2, P6 ;  /* 0x0000000217177807 */ /* 0x000fe40003000000 */
[----:B------:R-:W-:Y:S01]  /*08f0*/  LOP3.LUT R57, R57, R0, RZ, 0xc0, !PT ;  /* 0x0000000039397212 */ /* 0x000fe200078ec0ff */
[----:B------:R1:W3:Y:S01]  /*0900*/  @!UP2 SYNCS.EXCH.64 URZ, [UR9+0x60], UR6 ;  /* 0x00006006093fa5b2 */ /* 0x0002e20008000100 */
[----:B------:R1:W4:Y:S01]  /*0910*/  @!UP3 SYNCS.EXCH.64 URZ, [UR9+0x68], UR6 ;  /* 0x00006806093fb5b2 */ /* 0x0003220008000100 */
[----:B------:R1:W0:Y:S01]  /*0920*/  @!UP4 SYNCS.EXCH.64 URZ, [UR9+0x70], UR6 ;  /* 0x00007006093fc5b2 */ /* 0x0002220008000100 */
[----:B------:R1:W0:Y:S01]  /*0930*/  @!UP5 SYNCS.EXCH.64 URZ, [UR9+0x78], UR6 ;  /* 0x00007806093fd5b2 */ /* 0x0002220008000100 */
[----:B------:R-:W-:Y:S01]  /*0940*/  NOP ;  /* 0x0000000000007918 */ /* 0x000fe20000000000 */
[----:B-12---:R-:W-:Y:S05]  /*0950*/  @!P2 BRA `(.L_x_3) ;  /* 0x000000000008a947 */ /* 0x006fea0003800000 */
[----:B0--34-:R-:W-:Y:S01]  /*0960*/  UCGABAR_ARV ;  /* 0x00000000000079c7 */ /* 0x019fe20008000000 */
[----:B------:R-:W-:Y:S05]  /*0970*/  BRA `(.L_x_4) ;  /* 0x0000000000047947 */ /* 0x000fea0003800000 */
.L_x_3:
[----:B0--34-:R-:W-:Y:S01]  /*0980*/  NOP ;  /* 0x0000000000007918 */ /* 0x019fe20000000000 */
.L_x_4:
[----:B------:R-:W-:Y:S01]  /*0990*/  ULDC.64 UR4, c[0x0][0x598] ;  /* 0x0001660000047ab9 */ /* 0x000fe20000000a00 */
[----:B------:R-:W-:Y:S01]  /*09a0*/  ULDC.64 UR36, c[0x0][0x208] ;  /* 0x0000820000247ab9 */ /* 0x000fe20000000a00 */
[----:B------:R-:W-:-:S04]  /*09b0*/  ISETP.NE.U32.AND P0, PT, RZ, UR4, PT ;  /* 0x00000004ff007c0c */ /* 0x000fc8000bf05070 */
[----:B------:R-:W-:-:S13]  /*09c0*/  ISETP.NE.AND.EX P0, PT, RZ, UR5, PT, P0 ;  /* 0x00000005ff007c0c */ /* 0x000fda000bf05300 */
[----:B------:R-:W-:Y:S05]  /*09d0*/  @!P0 BRA `(.L_x_5) ;  /* 0x00000000001c8947 */ /* 0x000fea0003800000 */
[----:B------:R-:W0:Y:S02]  /*09e0*/  LDC.64 R2, c[0x0][0x598] ;  /* 0x00016600ff027b82 */ /* 0x000e240000000a00 */
[----:B0-----:R-:W2:Y:S02]  /*09f0*/  LDG.E.64 R2, desc[UR36][R2.64] ;  /* 0x0000002402027981 */ /* 0x001ea4000c1e1b00 */
[----:B--2---:R-:W-:-:S04]  /*0a00*/  ISETP.NE.U32.AND P0, PT, R2, RZ, PT ;  /* 0x000000ff0200720c */ /* 0x004fc80003f05070 */
[----:B------:R-:W-:-:S13]  /*0a10*/  ISETP.NE.AND.EX P0, PT, R3, RZ, PT, P0 ;  /* 0x000000ff0300720c */ /* 0x000fda0003f05300 */
[----:B------:R-:W-:Y:S05]  /*0a20*/  @!P0 BRA `(.L_x_5) ;  /* 0x0000000000088947 */ /* 0x000fea0003800000 */
[----:B------:R0:W5:Y:S01]  /*0a30*/  LD.E R58, desc[UR36][R2.64] ;  /* 0x00000024023a7980 */ /* 0x000162000c101900 */
[----:B------:R-:W-:Y:S05]  /*0a40*/  BRA `(.L_x_6) ;  /* 0x0000000000247947 */ /* 0x000fea0003800000 */
.L_x_5:
[----:B------:R-:W-:Y:S02]  /*0a50*/  ULDC.64 UR4, c[0x0][0x588] ;  /* 0x0001620000047ab9 */ /* 0x000fe40000000a00 */
[----:B------:R-:W-:-:S04]  /*0a60*/  ISETP.NE.U32.AND P0, PT, RZ, UR4, PT ;  /* 0x00000004ff007c0c */ /* 0x000fc8000bf05070 */
[----:B------:R-:W-:-:S13]  /*0a70*/  ISETP.NE.AND.EX P0, PT, RZ, UR5, PT, P0 ;  /* 0x00000005ff007c0c */ /* 0x000fda000bf05300 */
[----:B------:R-:W-:Y:S05]  /*0a80*/  @!P0 BRA `(.L_x_7) ;  /* 0x00000000000c8947 */ /* 0x000fea0003800000 */
[----:B------:R-:W0:Y:S02]  /*0a90*/  LDC.64 R58, c[0x0][0x588] ;  /* 0x00016200ff3a7b82 */ /* 0x000e240000000a00 */
[----:B0-----:R1:W5:Y:S01]  /*0aa0*/  LDG.E R58, desc[UR36][R58.64] ;  /* 0x000000243a3a7981 */ /* 0x001362000c1e1900 */
[----:B------:R-:W-:Y:S05]  /*0ab0*/  BRA `(.L_x_6) ;  /* 0x0000000000087947 */ /* 0x000fea0003800000 */
.L_x_7:
[----:B------:R-:W-:Y:S02]  /*0ac0*/  ULDC UR4, c[0x0][0x580] ;  /* 0x0001600000047ab9 */ /* 0x000fe40000000800 */
[----:B------:R-:W-:-:S07]  /*0ad0*/  IMAD.U32 R58, RZ, RZ, UR4 ;  /* 0x00000004ff3a7e24 */ /* 0x000fce000f8e00ff */
.L_x_6:
[----:B------:R-:W-:Y:S02]  /*0ae0*/  ULDC.64 UR4, c[0x0][0x5a0] ;  /* 0x0001680000047ab9 */ /* 0x000fe40000000a00 */
[----:B------:R-:W-:-:S04]  /*0af0*/  ISETP.NE.U32.AND P0, PT, RZ, UR4, PT ;  /* 0x00000004ff007c0c */ /* 0x000fc8000bf05070 */
[----:B------:R-:W-:-:S13]  /*0b00*/  ISETP.NE.AND.EX P0, PT, RZ, UR5, PT, P0 ;  /* 0x00000005ff007c0c */ /* 0x000fda000bf05300 */
[----:B------:R-:W-:Y:S05]  /*0b10*/  @!P0 BRA `(.L_x_8) ;  /* 0x00000000001c8947 */ /* 0x000fea0003800000 */
[----:B0-----:R-:W0:Y:S02]  /*0b20*/  LDC.64 R2, c[0x0][0x5a0] ;  /* 0x00016800ff027b82 */ /* 0x001e240000000a00 */
[----:B0-----:R-:W2:Y:S02]  /*0b30*/  LDG.E.64 R2, desc[UR36][R2.64] ;  /* 0x0000002402027981 */ /* 0x001ea4000c1e1b00 */
[----:B--2---:R-:W-:-:S04]  /*0b40*/  ISETP.NE.U32.AND P0, PT, R2, RZ, PT ;  /* 0x000000ff0200720c */ /* 0x004fc80003f05070 */
[----:B------:R-:W-:-:S13]  /*0b50*/  ISETP.NE.AND.EX P0, PT, R3, RZ, PT, P0 ;  /* 0x000000ff0300720c */ /* 0x000fda0003f05300 */
[----:B------:R-:W-:Y:S05]  /*0b60*/  @!P0 BRA `(.L_x_8) ;  /* 0x0000000000088947 */ /* 0x000fea0003800000 */
[----:B-1----:R0:W5:Y:S01]  /*0b70*/  LD.E R59, desc[UR36][R2.64] ;  /* 0x00000024023b7980 */ /* 0x002162000c101900 */
[----:B------:R-:W-:Y:S05]  /*0b80*/  BRA `(.L_x_9) ;  /* 0x0000000000247947 */ /* 0x000fea0003800000 */
.L_x_8:
[----:B------:R-:W-:Y:S02]  /*0b90*/  ULDC.64 UR4, c[0x0][0x590] ;  /* 0x0001640000047ab9 */ /* 0x000fe40000000a00 */
[----:B------:R-:W-:-:S04]  /*0ba0*/  ISETP.NE.U32.AND P0, PT, RZ, UR4, PT ;  /* 0x00000004ff007c0c */ /* 0x000fc8000bf05070 */
[----:B------:R-:W-:-:S13]  /*0bb0*/  ISETP.NE.AND.EX P0, PT, RZ, UR5, PT, P0 ;  /* 0x00000005ff007c0c */ /* 0x000fda000bf05300 */
[----:B------:R-:W-:Y:S05]  /*0bc0*/  @!P0 BRA `(.L_x_10) ;  /* 0x00000000000c8947 */ /* 0x000fea0003800000 */
[----:B0-----:R-:W1:Y:S02]  /*0bd0*/  LDC.64 R2, c[0x0][0x590] ;  /* 0x00016400ff027b82 */ /* 0x001e640000000a00 */
[----:B-1----:R1:W5:Y:S01]  /*0be0*/  LDG.E R59, desc[UR36][R2.64] ;  /* 0x00000024023b7981 */ /* 0x002362000c1e1900 */
[----:B------:R-:W-:Y:S05]  /*0bf0*/  BRA `(.L_x_9) ;  /* 0x0000000000087947 */ /* 0x000fea0003800000 */
.L_x_10:
[----:B------:R-:W-:Y:S02]  /*0c00*/  ULDC UR4, c[0x0][0x584] ;  /* 0x0001610000047ab9 */ /* 0x000fe40000000800 */
[----:B-1----:R-:W-:-:S07]  /*0c10*/  IMAD.U32 R59, RZ, RZ, UR4 ;  /* 0x00000004ff3b7e24 */ /* 0x002fce000f8e00ff */
.L_x_9:
[----:B01----:R-:W0:Y:S01]  /*0c20*/  LDC R2, c[0x0][0x65c] ;  /* 0x00019700ff027b82 */ /* 0x003e220000000800 */
[----:B------:R-:W-:Y:S01]  /*0c30*/  ULDC UR6, c[0x0][0x28c] ;  /* 0x0000a30000067ab9 */ /* 0x000fe20000000800 */
[----:B------:R-:W-:Y:S01]  /*0c40*/  ISETP.NE.AND P0, PT, R10, 0x2, PT ;  /* 0x000000020a00780c */ /* 0x000fe20003f05270 */
[----:B------:R-:W-:Y:S01]  /*0c50*/  UIADD3 UR6, UR6, 0x7f, URZ ;  /* 0x0000007f06067890 */ /* 0x000fe2000fffe03f */
[----:B------:R-:W-:Y:S01]  /*0c60*/  IMAD.U32 R10, RZ, RZ, UR12 ;  /* 0x0000000cff0a7e24 */ /* 0x000fe2000f8e00ff */
[----:B------:R-:W-:Y:S01]  /*0c70*/  UMOV UR38, URZ ;  /* 0x0000003f00267c82 */ /* 0x000fe20008000000 */
[----:B------:R-:W-:Y:S01]  /*0c80*/  UMOV UR39, URZ ;  /* 0x0000003f00277c82 */ /* 0x000fe20008000000 */
[----:B------:R-:W-:Y:S01]  /*0c90*/  USHF.R.S32.HI UR7, URZ, 0x1f, UR6 ;  /* 0x0000001f3f077899 */ /* 0x000fe20008011406 */
[----:B------:R-:W-:-:S03]  /*0ca0*/  ULDC.64 UR8, c[0x0][0x650] ;  /* 0x0001940000087ab9 */ /* 0x000fc60000000a00 */
[----:B------:R-:W-:-:S04]  /*0cb0*/  ULEA.HI UR7, UR7, UR6, URZ, 0x7 ;  /* 0x0000000607077291 */ /* 0x000fc8000f8f383f */
[----:B------:R-:W-:Y:S01]  /*0cc0*/  USHF.R.S32.HI UR40, URZ, 0x7, UR7 ;  /* 0x000000073f287899 */ /* 0x000fe20008011407 */
[----:B0-----:R-:W-:-:S13]  /*0cd0*/  ISETP.NE.AND P1, PT, R2, 0x1, PT ;  /* 0x000000010200780c */ /* 0x001fda0003f25270 */
[----:B------:R-:W0:Y:S01]  /*0ce0*/  @P1 LDC R17, c[0x0][0x10] ;  /* 0x00000400ff111b82 */ /* 0x000e220000000800 */
[----:B------:R-:W-:Y:S02]  /*0cf0*/  @P1 IMAD.MOV.U32 R7, RZ, RZ, RZ ;  /* 0x000000ffff071224 */ /* 0x000fe400078e00ff */
[----:B------:R-:W-:-:S05]  /*0d00*/  @P1 IMAD.MOV.U32 R11, RZ, RZ, RZ ;  /* 0x000000ffff0b1224 */ /* 0x000fca00078e00ff */
[----:B------:R-:W1:Y:S01]  /*0d10*/  @!P1 LDC R3, c[0x0][0xc] ;  /* 0x00000300ff039b82 */ /* 0x000e620000000800 */
[----:B------:R-:W-:Y:S01]  /*0d20*/  ULDC UR4, c[0x0][0xc] ;  /* 0x0000030000047ab9 */ /* 0x000fe20000000800 */
[----:B------:R-:W-:Y:S02]  /*0d30*/  ULDC UR5, c[0x0][0x10] ;  /* 0x0000040000057ab9 */ /* 0x000fe40000000800 */
[----:B------:R-:W-:-:S04]  /*0d40*/  UIMAD.WIDE.U32 UR4, UR4, UR5, URZ ;  /* 0x00000005040472a5 */ /* 0x000fc8000f8e003f */
[----:B------:R-:W2:Y:S01]  /*0d50*/  LDC R0, c[0x0][0x14] ;  /* 0x00000500ff007b82 */ /* 0x000ea20000000800 */
[----:B0-----:R-:W-:-:S04]  /*0d60*/  @P1 IMAD.WIDE.U32 R16, R17, UR12, R6 ;  /* 0x0000000c11101c25 */ /* 0x001fc8000f8e0006 */
[----:B------:R-:W-:Y:S02]  /*0d70*/  @P1 IMAD.IADD R17, R17, 0x1, R11 ;  /* 0x0000000111111824 */ /* 0x000fe400078e020b */
[----:B------:R-:W-:Y:S02]  /*0d80*/  IMAD.MOV.U32 R11, RZ, RZ, RZ ;  /* 0x000000ffff0b7224 */ /* 0x000fe400078e00ff */
[----:B-1----:R-:W-:-:S04]  /*0d90*/  @!P1 IMAD.WIDE.U32 R10, R6, R3, R10 ;  /* 0x00000003060a9225 */ /* 0x002fc800078e000a */
[----:B------:R-:W-:Y:S02]  /*0da0*/  @!P1 IMAD.MOV.U32 R16, RZ, RZ, R10 ;  /* 0x000000ffff109224 */ /* 0x000fe400078e000a */
[----:B--2---:R-:W-:-:S04]  /*0db0*/  IMAD.WIDE.U32 R12, R0, UR4, RZ ;  /* 0x00000004000c7c25 */ /* 0x004fc8000f8e00ff */
[----:B------:R-:W-:Y:S01]  /*0dc0*/  IMAD R3, R0, UR5, RZ ;  /* 0x0000000500037c24 */ /* 0x000fe2000f8e02ff */
[----:B------:R0:W-:Y:S01]  /*0dd0*/  STL.64 [R1], R12 ;  /* 0x0000000c01007387 */ /* 0x0001e20000100a00 */
[----:B------:R-:W-:Y:S02]  /*0de0*/  @!P1 IMAD.MOV.U32 R17, RZ, RZ, R11 ;  /* 0x000000ffff119224 */ /* 0x000fe400078e000b */
[----:B------:R-:W-:Y:S01]  /*0df0*/  IMAD.IADD R0, R13, 0x1, R3 ;  /* 0x000000010d007824 */ /* 0x000fe200078e0203 */
[----:B------:R-:W-:Y:S06]  /*0e00*/  @P0 BRA `(.L_x_11) ;  /* 0x0000000000200947 */ /* 0x000fec0003800000 */
[----:B------:R-:W-:Y:S01]  /*0e10*/  UISETP.GE.U32.AND UP0, UPT, UR40, 0x5, UPT ;  /* 0x000000052800788c */ /* 0x000fe2000bf06070 */
[----:B------:R-:W-:Y:S01]  /*0e20*/  IADD3 R16, P0, R16, R12, RZ ;  /* 0x0000000c10107210 */ /* 0x000fe20007f1e0ff */
[----:B------:R-:W-:Y:S01]  /*0e30*/  UIMAD.WIDE.U32 UR4, UR40, -0x33333333, URZ ;  /* 0xcccccccd280478a5 */ /* 0x000fe2000f8e003f */
[----:B------:R-:W-:-:S03]  /*0e40*/  UMOV UR39, URZ ;  /* 0x0000003f00277c82 */ /* 0x000fc60008000000 */
[----:B------:R-:W-:Y:S01]  /*0e50*/  USHF.R.U32.HI UR4, URZ, 0x2, UR5 ;  /* 0x000000023f047899 */ /* 0x000fe20008011605 */
[----:B------:R-:W-:-:S03]  /*0e60*/  IMAD.X R17, R0, 0x1, R17, P0 ;  /* 0x0000000100117824 */ /* 0x000fc600000e0611 */
[----:B------:R-:W-:Y:S02]  /*0e70*/  UIMAD UR38, UR4, -0x5, UR40 ;  /* 0xfffffffb042678a4 */ /* 0x000fe4000f8e0228 */
[----:B------:R-:W-:-:S12]  /*0e80*/  @UP0 ULOP3.LUT UR39, UR4, 0x1, URZ, 0xc0, !UPT ;  /* 0x0000000104270892 */ /* 0x000fd8000f8ec03f */
.L_x_11:
[----:B------:R-:W-:Y:S01]  /*0e90*/  ISETP.GE.U32.AND P0, PT, R16, UR8, PT ;  /* 0x0000000810007c0c */ /* 0x000fe2000bf06070 */
[----:B------:R-:W-:Y:S01]  /*0ea0*/  IMAD.MOV.U32 R22, RZ, RZ, -0x1 ;  /* 0xffffffffff167424 */ /* 0x000fe200078e00ff */
[----:B------:R-:W-:Y:S01]  /*0eb0*/  PRMT R3, RZ, 0x7610, R3 ;  /* 0x00007610ff037816 */ /* 0x000fe20000000003 */
[----:B------:R-:W-:Y:S01]  /*0ec0*/  IMAD.MOV.U32 R18, RZ, RZ, -0x1 ;  /* 0xffffffffff127424 */ /* 0x000fe200078e00ff */
[----:B------:R-:W-:Y:S01]  /*0ed0*/  ISETP.GE.U32.AND.EX P0, PT, R17, UR9, PT, P0 ;  /* 0x0000000911007c0c */ /* 0x000fe2000bf06100 */
[----:B------:R-:W-:-:S12]  /*0ee0*/  IMAD.MOV.U32 R19, RZ, RZ, -0x1 ;  /* 0xffffffffff137424 */ /* 0x000fd800078e00ff */
[----:B------:R-:W-:Y:S05]  /*0ef0*/  @P0 BRA `(.L_x_12) ;  /* 0x0000000400280947 */ /* 0x000fea0003800000 */
[----:B------:R-:W1:Y:S01]  /*0f00*/  LDC.64 R26, c[0x0][0x628] ;  /* 0x00018a00ff1a7b82 */ /* 0x000e620000000a00 */
[----:B------:R-:W-:Y:S02]  /*0f10*/  IMAD.MOV.U32 R10, RZ, RZ, R16 ;  /* 0x000000ffff0a7224 */ /* 0x000fe400078e0010 */
[----:B------:R-:W-:-:S05]  /*0f20*/  IMAD.MOV.U32 R11, RZ, RZ, R17 ;  /* 0x000000ffff0b7224 */ /* 0x000fca00078e0011 */
[----:B------:R-:W2:Y:S08]  /*0f30*/  LDC R18, c[0x0][0x630] ;  /* 0x00018c00ff127b82 */ /* 0x000eb00000000800 */
[----:B------:R-:W3:Y:S01]  /*0f40*/  LDC.64 R28, c[0x0][0x620] ;  /* 0x00018800ff1c7b82 */ /* 0x000ee20000000a00 */
[----:B-1----:R-:W-:-:S04]  /*0f50*/  ISETP.NE.U32.AND P0, PT, R26, RZ, PT ;  /* 0x000000ff1a00720c */ /* 0x002fc80003f05070 */
[----:B------:R-:W-:-:S13]  /*0f60*/  ISETP.NE.AND.EX P0, PT, R27, RZ, PT, P0 ;  /* 0x000000ff1b00720c */ /* 0x000fda0003f05300 */
[----:B--23--:R-:W-:Y:S05]  /*0f70*/  @!P0 BRA `(.L_x_13) ;  /* 0x0000000000288947 */ /* 0x00cfea0003800000 */
[----:B------:R-:W1:Y:S02]  /*0f80*/  LDC R3, c[0x0][0x634] ;  /* 0x00018d00ff037b82 */ /* 0x000e640000000800 */
[----:B-1----:R-:W-:-:S05]  /*0f90*/  IADD3 R3, P0, R16, R3, RZ ;  /* 0x0000000310037210 */ /* 0x002fca0007f1e0ff */
[----:B------:R-:W-:-:S04]  /*0fa0*/  IMAD.X R19, RZ, RZ, R17, P0 ;  /* 0x000000ffff137224 */ /* 0x000fc800000e0611 */
[----:B------:R-:W-:-:S04]  /*0fb0*/  IMAD.WIDE.U32 R10, R19, R26, RZ ;  /* 0x0000001a130a7225 */ /* 0x000fc800078e00ff */
[----:B0-----:R-:W-:-:S04]  /*0fc0*/  IMAD.WIDE.U32 R12, P0, R3, R27, R10 ;  /* 0x0000001b030c7225 */ /* 0x001fc8000780000a */
[----:B------:R-:W-:-:S04]  /*0fd0*/  IMAD.WIDE.U32 R10, R3, R26, RZ ;  /* 0x0000001a030a7225 */ /* 0x000fc800078e00ff */
[----:B------:R-:W-:Y:S01]  /*0fe0*/  IMAD.X R15, RZ, RZ, RZ, P0 ;  /* 0x000000ffff0f7224 */ /* 0x000fe200000e06ff */
[----:B------:R-:W-:Y:S01]  /*0ff0*/  IADD3 RZ, P0, R11, R12, RZ ;  /* 0x0000000c0bff7210 */ /* 0x000fe20007f1e0ff */
[----:B------:R-:W-:-:S04]  /*1000*/  IMAD.MOV.U32 R14, RZ, RZ, R13 ;  /* 0x000000ffff0e7224 */ /* 0x000fc800078e000d */
[----:B------:R-:W-:-:S08]  /*1010*/  IMAD.WIDE.U32.X R10, R19, R27, R14, P0 ;  /* 0x0000001b130a7225 */ /* 0x000fd000000e040e */
.L_x_13:
[----:B------:R-:W1:Y:S01]  /*1020*/  LDC.64 R32, c[0x0][0x640] ;  /* 0x00019000ff207b82 */ /* 0x000e620000000a00 */
[-CC-:B------:R-:W-:Y:S02]  /*1030*/  SHF.R.U64 R30, R10, R18.reuse, R11.reuse ;  /* 0x000000120a1e7219 */ /* 0x180fe4000000120b */
[----:B------:R-:W-:Y:S02]  /*1040*/  SHF.R.U32.HI R3, RZ, R18, R11 ;  /* 0x00000012ff037219 */ /* 0x000fe4000001160b */
[----:B0-----:R-:W-:-:S03]  /*1050*/  IADD3 R13, P0, RZ, -R30, RZ ;  /* 0x8000001eff0d7210 */ /* 0x001fc60007f1e0ff */
[----:B------:R-:W0:Y:S02]  /*1060*/  LDC R14, c[0x0][0x618] ;  /* 0x00018600ff0e7b82 */ /* 0x000e240000000800 */
[----:B------:R-:W-:Y:S02]  /*1070*/  IMAD.X R3, RZ, RZ, ~R3, P0 ;  /* 0x000000ffff037224 */ /* 0x000fe400000e0e03 */
[----:B------:R-:W-:-:S04]  /*1080*/  IMAD.WIDE.U32 R10, R13, R28, R16 ;  /* 0x0000001c0d0a7225 */ /* 0x000fc800078e0010 */
[----:B------:R-:W2:Y:S01]  /*1090*/  LDC R15, c[0x0][0x608] ;  /* 0x00018200ff0f7b82 */ /* 0x000ea20000000800 */
[----:B------:R-:W-:Y:S02]  /*10a0*/  IMAD R12, R3, R28, RZ ;  /* 0x0000001c030c7224 */ /* 0x000fe400078e02ff */
[----:B------:R-:W-:Y:S02]  /*10b0*/  IMAD.MOV.U32 R28, RZ, RZ, 0x1 ;  /* 0x00000001ff1c7424 */ /* 0x000fe400078e00ff */
[----:B------:R-:W-:Y:S02]  /*10c0*/  IMAD R3, R13, R29, R12 ;  /* 0x0000001d0d037224 */ /* 0x000fe400078e020c */
[----:B------:R-:W-:Y:S01]  /*10d0*/  IMAD.MOV.U32 R12, RZ, RZ, -0x1 ;  /* 0xffffffffff0c7424 */ /* 0x000fe200078e00ff */
[----:B------:R-:W3:Y:S01]  /*10e0*/  LDC R31, c[0x0][0x658] ;  /* 0x00019600ff1f7b82 */ /* 0x000ee20000000800 */
[----:B------:R-:W-:Y:S01]  /*10f0*/  IMAD.IADD R3, R11, 0x1, R3 ;  /* 0x000000010b037824 */ /* 0x000fe200078e0203 */
[----:B-1----:R-:W-:-:S04]  /*1100*/  ISETP.NE.U32.AND P0, PT, R32, RZ, PT ;  /* 0x000000ff2000720c */ /* 0x002fc80003f05070 */
[----:B------:R-:W-:Y:S02]  /*1110*/  ISETP.NE.AND.EX P0, PT, R33, RZ, PT, P0 ;  /* 0x000000ff2100720c */ /* 0x000fe40003f05300 */
[----:B------:R-:W1:Y:S01]  /*1120*/  LDC R24, c[0x0][0x600] ;  /* 0x00018000ff187b82 */ /* 0x000e620000000800 */
[-CC-:B0-----:R-:W-:Y:S02]  /*1130*/  SHF.R.U64 R27, R10, R14.reuse, R3.reuse ;  /* 0x0000000e0a1b7219 */ /* 0x181fe40000001203 */
[----:B------:R-:W-:-:S05]  /*1140*/  SHF.R.U32.HI R10, RZ, R14, R3 ;  /* 0x0000000eff0a7219 */ /* 0x000fca0000011603 */
[----:B------:R-:W0:Y:S01]  /*1150*/  LDC R22, c[0x0][0x648] ;  /* 0x00019200ff167b82 */ /* 0x000e220000000800 */
[-CC-:B--2---:R-:W-:Y:S02]  /*1160*/  SHF.R.U64 R35, R27, R15.reuse, R10.reuse ;  /* 0x0000000f1b237219 */ /* 0x184fe4000000120a */
[----:B------:R-:W-:-:S05]  /*1170*/  SHF.R.U32.HI R10, RZ, R15, R10 ;  /* 0x0000000fff0a7219 */ /* 0x000fca000001160a */
[----:B------:R-:W2:Y:S01]  /*1180*/  LDC R26, c[0x0][0x638] ;  /* 0x00018e00ff1a7b82 */ /* 0x000ea20000000800 */
[-CC-:B---3--:R-:W-:Y:S02]  /*1190*/  SHF.R.U64 R34, R35, R31.reuse, R10.reuse ;  /* 0x0000001f23227219 */ /* 0x188fe4000000120a */
[-C--:B------:R-:W-:Y:S02]  /*11a0*/  SHF.L.U32 R3, R12, R31.reuse, RZ ;  /* 0x0000001f0c037219 */ /* 0x080fe400000006ff */
[----:B------:R-:W-:Y:S01]  /*11b0*/  SHF.R.U32.HI R11, RZ, R31, R10 ;  /* 0x0000001fff0b7219 */ /* 0x000fe2000001160a */
[----:B------:R-:W-:Y:S01]  /*11c0*/  IMAD.MOV.U32 R10, RZ, RZ, R34 ;  /* 0x000000ffff0a7224 */ /* 0x000fe200078e0022 */
[----:B------:R-:W-:Y:S01]  /*11d0*/  LOP3.LUT R18, RZ, R3, RZ, 0x33, !PT ;  /* 0x00000003ff127212 */ /* 0x000fe200078e33ff */
[----:B------:R-:W3:Y:S01]  /*11e0*/  LDC R29, c[0x0][0x610] ;  /* 0x00018400ff1d7b82 */ /* 0x000ee20000000800 */
[----:B------:R-:W-:Y:S05]  /*11f0*/  @!P0 BRA `(.L_x_14) ;  /* 0x0000000000288947 */ /* 0x000fea0003800000 */
[----:B------:R-:W4:Y:S02]  /*1200*/  LDC R3, c[0x0][0x64c] ;  /* 0x00019300ff037b82 */ /* 0x000f240000000800 */
[----:B----4-:R-:W-:-:S05]  /*1210*/  IADD3 R3, P0, R34, R3, RZ ;  /* 0x0000000322037210 */ /* 0x010fca0007f1e0ff */
[----:B------:R-:W-:-:S04]  /*1220*/  IMAD.X R19, RZ, RZ, R11, P0 ;  /* 0x000000ffff137224 */ /* 0x000fc800000e060b */
[----:B------:R-:W-:-:S04]  /*1230*/  IMAD.WIDE.U32 R10, R19, R32, RZ ;  /* 0x00000020130a7225 */ /* 0x000fc800078e00ff */
[----:B------:R-:W-:-:S04]  /*1240*/  IMAD.WIDE.U32 R12, P0, R3, R33, R10 ;  /* 0x00000021030c7225 */ /* 0x000fc8000780000a */
[----:B------:R-:W-:-:S04]  /*1250*/  IMAD.WIDE.U32 R10, R3, R32, RZ ;  /* 0x00000020030a7225 */ /* 0x000fc800078e00ff */
[----:B------:R-:W-:Y:S01]  /*1260*/  IMAD.X R15, RZ, RZ, RZ, P0 ;  /* 0x000000ffff0f7224 */ /* 0x000fe200000e06ff */
[----:B------:R-:W-:Y:S01]  /*1270*/  IADD3 RZ, P0, R11, R12, RZ ;  /* 0x0000000c0bff7210 */ /* 0x000fe20007f1e0ff */
[----:B------:R-:W-:-:S04]  /*1280*/  IMAD.MOV.U32 R14, RZ, RZ, R13 ;  /* 0x000000ffff0e7224 */ /* 0x000fc800078e000d */
[----:B------:R-:W-:-:S08]  /*1290*/  IMAD.WIDE.U32.X R10, R19, R33, R14, P0 ;  /* 0x00000021130a7225 */ /* 0x000fd000000e040e */
.L_x_14:
[----:B0-----:R-:W-:Y:S01]  /*12a0*/  SHF.R.U64 R7, R10, R22, R11 ;  /* 0x000000160a077219 */ /* 0x001fe2000000120b */
[----:B-1----:R-:W-:Y:S01]  /*12b0*/  VIADD R10, R24, 0xffffffff ;  /* 0xffffffff180a7836 */ /* 0x002fe20000000000 */
[----:B------:R-:W-:Y:S01]  /*12c0*/  SHF.L.U32 R3, R28, R31, RZ ;  /* 0x0000001f1c037219 */ /* 0x000fe200000006ff */
[----:B------:R-:W-:Y:S01]  /*12d0*/  @P1 IMAD R21, R25, R20, R6 ;  /* 0x0000001419151224 */ /* 0x000fe200078e0206 */
[----:B------:R-:W-:Y:S01]  /*12e0*/  LOP3.LUT R18, R35, R18, RZ, 0xc0, !PT ;  /* 0x0000001223127212 */ /* 0x000fe200078ec0ff */
[----:B------:R-:W-:Y:S02]  /*12f0*/  IMAD.MOV R11, RZ, RZ, -R7 ;  /* 0x000000ffff0b7224 */ /* 0x000fe400078e0a07 */
[----:B------:R-:W-:Y:S02]  /*1300*/  IMAD.MOV.U32 R6, RZ, RZ, 0x1 ;  /* 0x00000001ff067424 */ /* 0x000fe400078e00ff */
[----:B------:R-:W-:Y:S01]  /*1310*/  IMAD R18, R3, R7, R18 ;  /* 0x0000000703127224 */ /* 0x000fe200078e0212 */
[----:B------:R-:W-:Y:S01]  /*1320*/  LOP3.LUT R7, R27, R10, RZ, 0xc0, !PT ;  /* 0x0000000a1b077212 */ /* 0x000fe200078ec0ff */
[----:B--2---:R-:W-:-:S02]  /*1330*/  IMAD R3, R11, R26, R34 ;  /* 0x0000001a0b037224 */ /* 0x004fc400078e0222 */
[----:B---3--:R-:W-:Y:S02]  /*1340*/  IMAD R22, R18, R29, R21 ;  /* 0x0000001d12167224 */ /* 0x008fe400078e0215 */
[----:B------:R-:W-:Y:S01]  /*1350*/  IMAD R7, R3, R24, R7 ;  /* 0x0000001803077224 */ /* 0x000fe200078e0207 */
[----:B------:R-:W-:Y:S01]  /*1360*/  PRMT R3, R6, 0x7610, R3 ;  /* 0x0000761006037816 */ /* 0x000fe20000000003 */
[----:B------:R-:W-:-:S03]  /*1370*/  IMAD.MOV.U32 R19, RZ, RZ, R30 ;  /* 0x000000ffff137224 */ /* 0x000fc600078e001e */
[----:B------:R-:W-:Y:S02]  /*1380*/  SEL R18, R7, R22, !P1 ;  /* 0x0000001607127207 */ /* 0x000fe40004800000 */
[----:B------:R-:W-:-:S07]  /*1390*/  SEL R22, R22, R7, !P1 ;  /* 0x0000000716167207 */ /* 0x000fce0004800000 */
.L_x_12:
[----:B------:R-:W-:Y:S05]  /*13a0*/  @!P2 BRA `(.L_x_15) ;  /* 0x00000000000ca947 */ /* 0x000fea0003800000 */
[----:B------:R-:W-:Y:S01]  /*13b0*/  UCGABAR_WAIT ;  /* 0x0000000000007dc7 */ /* 0x000fe20008000000 */
[----:B------:R-:W-:Y:S01]  /*13c0*/  CCTL.IVALL ;  /* 0x00000000ff00798f */ /* 0x000fe20002000000 */
[----:B------:R-:W-:Y:S05]  /*13d0*/  BRA `(.L_x_16) ;  /* 0x0000000000047947 */ /* 0x000fea0003800000 */
.L_x_15:
[----:B------:R-:W-:Y:S06]  /*13e0*/  BAR.SYNC.DEFER_BLOCKING 0x0 ;  /* 0x0000000000007b1d */ /* 0x000fec0000010000 */
.L_x_16:
[----:B------:R-:W-:Y:S05]  /*13f0*/  @!P4 BRA `(.L_x_17) ;  /* 0x0000003800dcc947 */ /* 0x000fea0003800000 */
[----:B------:R-:W-:-:S13]  /*1400*/  ISETP.GT.U32.AND P0, PT, R36, 0x1, PT ;  /* 0x000000012400780c */ /* 0x000fda0003f04070 */
[----:B------:R-:W-:Y:S05]  /*1410*/  @P0 EXIT ;  /* 0x000000000000094d */ /* 0x000fea0003800000 */
.L_x_18:
[----:B------:R-:W-:-:S08]  /*1420*/  NOP ;  /* 0x0000000000007918 */ /* 0x000fd00000000000 */
[----:B------:R-:W1:Y:S02]  /*1430*/  USETMAXREG.TRY_ALLOC.CTAPOOL UP0, 0xe8 ;  /* 0x000000e8000079c8 */ /* 0x000e640008000600 */
[----:B-1----:R-:W-:-:S13]  /*1440*/  PLOP3.LUT P0, PT, PT, PT, UP0, 0x80, 0x0 ;  /* 0x000000000000781c */ /* 0x002fda0003f0f008 */
[----:B------:R-:W-:Y:S05]  /*1450*/  @!P0 BRA `(.L_x_18) ;  /* 0xfffffffc00f08947 */ /* 0x000fea000383ffff */
[----:B------:R-:W-:-:S13]  /*1460*/  LOP3.LUT P0, RZ, R3, 0xff, RZ, 0xc0, !PT ;  /* 0x000000ff03ff7812 */ /* 0x000fda000780c0ff */
[----:B------:R-:W-:Y:S05]  /*1470*/  @!P0 EXIT ;  /* 0x000000000000894d */ /* 0x000fea0003800000 */
[----:B------:R-:W2:Y:S01]  /*1480*/  LDL.64 R6, [R1] ;  /* 0x0000000001067983 */ /* 0x000ea20000100a00 */
[CC--:B------:R-:W-:Y:S01]  /*1490*/  LEA.HI R3, R8.reuse, R5.reuse, RZ, 0x2 ;  /* 0x0000000508037211 */ /* 0x0c0fe200078f10ff */
[----:B------:R-:W1:Y:S01]  /*14a0*/  S2UR UR4, SR_CgaCtaId ;  /* 0x00000000000479c3 */ /* 0x000e620000008800 */
[----:B------:R-:W-:Y:S01]  /*14b0*/  LEA.HI R8, R8, R5, RZ, 0x5 ;  /* 0x0000000508087211 */ /* 0x000fe200078f28ff */
[----:B------:R-:W-:Y:S01]  /*14c0*/  UMOV UR41, 0x400 ;  /* 0x0000040000297882 */ /* 0x000fe20000000000 */
[----:B------:R-:W-:Y:S01]  /*14d0*/  LOP3.LUT R4, R3, 0xfffffffc, RZ, 0xc0, !PT ;  /* 0xfffffffc03047812 */ /* 0x000fe200078ec0ff */
[----:B------:R-:W-:Y:S01]  /*14e0*/  UISETP.LT.AND UP0, UPT, UR40, 0x1, UPT ;  /* 0x000000012800788c */ /* 0x000fe2000bf01270 */
[--C-:B------:R-:W-:Y:S01]  /*14f0*/  SHF.R.S32.HI R60, RZ, 0x2, R3.reuse ;  /* 0x00000002ff3c7819 */ /* 0x100fe20000011403 */
[----:B------:R-:W-:Y:S01]  /*1500*/  UIADD3 UR5, UR43, -0x1, URZ ;  /* 0xffffffff2b057890 */ /* 0x000fe2000fffe03f */
[----:B------:R-:W-:Y:S01]  /*1510*/  SHF.R.S32.HI R3, RZ, 0x1f, R3 ;  /* 0x0000001fff037819 */ /* 0x000fe20000011403 */
[----:B------:R-:W3:Y:S01]  /*1520*/  LDC R66, c[0x0][0x658] ;  /* 0x00019600ff427b82 */ /* 0x000ee20000000800 */
[----:B------:R-:W-:Y:S01]  /*1530*/  USEL UR42, UR40, 0x1, UP0 ;  /* 0x00000001282a7887 */ /* 0x000fe20008000000 */
[----:B------:R-:W-:Y:S01]  /*1540*/  IMAD.IADD R4, R5, 0x1, -R4 ;  /* 0x0000000105047824 */ /* 0x000fe200078e0a04 */
[----:B------:R-:W-:Y:S01]  /*1550*/  LEA.HI R3, R3, R60, RZ, 0x3 ;  /* 0x0000003c03037211 */ /* 0x000fe200078f18ff */
[----:B------:R-:W-:Y:S01]  /*1560*/  UISETP.NE.AND UP0, UPT, UR5, URZ, UPT ;  /* 0x0000003f0500728c */ /* 0x000fe2000bf05270 */
[----:B------:R-:W-:Y:S01]  /*1570*/  IMAD.MOV.U32 R5, RZ, RZ, 0x1 ;  /* 0x00000001ff057424 */ /* 0x000fe200078e00ff */
[----:B------:R-:W-:Y:S01]  /*1580*/  ULDC UR8, c[0x0][0x284] ;  /* 0x0000a10000087ab9 */ /* 0x000fe20000000800 */
[----:B------:R-:W-:Y:S01]  /*1590*/  LOP3.LUT R3, R3, 0xfffffff8, RZ, 0xc0, !PT ;  /* 0xfffffff803037812 */ /* 0x000fe200078ec0ff */
[----:B------:R-:W4:Y:S01]  /*15a0*/  LDC.64 R64, c[0x0][0x5c8] ;  /* 0x00017200ff407b82 */ /* 0x000f220000000a00 */
[----:B------:R-:W-:Y:S01]  /*15b0*/  USEL UR7, URZ, 0x1, UP0 ;  /* 0x000000013f077887 */ /* 0x000fe20008000000 */
[----:B------:R-:W-:Y:S01]  /*15c0*/  IMAD.SHL.U32 R62, R4, 0x2, RZ ;  /* 0x00000002043e7824 */ /* 0x000fe200078e00ff */
[----:B------:R-:W-:Y:S01]  /*15d0*/  LOP3.LUT R74, R23, 0x1, RZ, 0xfc, !PT ;  /* 0x00000001174a7812 */ /* 0x000fe200078efcff */
[----:B------:R-:W-:Y:S01]  /*15e0*/  IMAD.IADD R60, R60, 0x1, -R3 ;  /* 0x000000013c3c7824 */ /* 0x000fe200078e0a03 */
[----:B------:R-:W-:Y:S01]  /*15f0*/  SHF.R.S32.HI R3, RZ, 0x5, R8 ;  /* 0x00000005ff037819 */ /* 0x000fe20000011408 */
[----:B------:R-:W-:Y:S01]  /*1600*/  USHF.L.U32 UR47, UR40, 0x1, URZ ;  /* 0x00000001282f7899 */ /* 0x000fe2000800063f */
[----:B------:R-:W-:Y:S01]  /*1610*/  IMAD.U32 R75, RZ, RZ, UR7 ;  /* 0x00000007ff4b7e24 */ /* 0x000fe2000f8e00ff */
[----:B------:R-:W0:Y:S01]  /*1620*/  LDC R67, c[0x0][0x288] ;  /* 0x0000a200ff437b82 */ /* 0x000e220000000800 */
[--C-:B------:R-:W-:Y:S01]  /*1630*/  SHF.R.S32.HI R61, RZ, 0x1f, R60.reuse ;  /* 0x0000001fff3d7819 */ /* 0x100fe2000001143c */
[----:B-1----:R-:W-:Y:S01]  /*1640*/  ULEA UR41, UR4, UR41, 0x18 ;  /* 0x0000002904297291 */ /* 0x002fe2000f8ec03f */
[C---:B------:R-:W-:Y:S01]  /*1650*/  IMAD R71, R3.reuse, -0x10, -R60 ;  /* 0xfffffff003477824 */ /* 0x040fe200078e0a3c */
[----:B------:R-:W-:Y:S01]  /*1660*/  USHF.L.U32 UR4, UR5, 0x3, URZ ;  /* 0x0000000305047899 */ /* 0x000fe2000800063f */
[----:B------:R-:W-:Y:S01]  /*1670*/  SHF.R.S32.HI R63, RZ, 0x1f, R62 ;  /* 0x0000001fff3f7819 */ /* 0x000fe2000001143e */
[----:B------:R-:W-:Y:S01]  /*1680*/  IMAD.WIDE R60, R3, 0x10, R60 ;  /* 0x00000010033c7825 */ /* 0x000fe200078e023c */
[----:B------:R-:W-:Y:S01]  /*1690*/  UIADD3 UR5, UR41, 0x180, URZ ;  /* 0x0000018029057890 */ /* 0x000fe2000fffe03f */
[----:B------:R-:W1:Y:S01]  /*16a0*/  LDC R69, c[0x0][0x600] ;  /* 0x00018000ff457b82 */ /* 0x000e620000000800 */
[----:B------:R-:W-:Y:S01]  /*16b0*/  UIADD3 UR6, UR41, 0x14180, URZ ;  /* 0x0001418029067890 */ /* 0x000fe2000fffe03f */
[----:B------:R-:W-:Y:S01]  /*16c0*/  IMAD.MOV.U32 R3, RZ, RZ, -0x1 ;  /* 0xffffffffff037424 */ /* 0x000fe200078e00ff */
[----:B------:R-:W-:Y:S01]  /*16d0*/  USHF.R.U32.HI UR5, URZ, 0x4, UR5 ;  /* 0x000000043f057899 */ /* 0x000fe20008011605 */
[----:B------:R-:W-:Y:S01]  /*16e0*/  VIADD R71, R71, UR8 ;  /* 0x0000000847477c36 */ /* 0x000fe20008000000 */
[----:B------:R-:W-:-:S02]  /*16f0*/  USHF.R.U32.HI UR6, URZ, 0x4, UR6 ;  /* 0x000000043f067899 */ /* 0x000fc40008011606 */
[-C--:B---3--:R-:W-:Y:S01]  /*1700*/  SHF.L.U32 R3, R3, R66.reuse, RZ ;  /* 0x0000004203037219 */ /* 0x088fe200000006ff */
[----:B------:R-:W-:Y:S01]  /*1710*/  UIADD3 UR48, UR41, 0x60, URZ ;  /* 0x0000006029307890 */ /* 0x000fe2000fffe03f */
[C---:B----4-:R-:W-:Y:S01]  /*1720*/  SHF.L.U64.HI R65, R64.reuse, 0x3, R65 ;  /* 0x0000000340417819 */ /* 0x050fe20000010241 */
[----:B------:R-:W-:Y:S01]  /*1730*/  ULOP3.LUT UR4, UR4, 0x8, URZ, 0xc0, !UPT ;  /* 0x0000000804047892 */ /* 0x000fe2000f8ec03f */
[----:B------:R-:W-:Y:S01]  /*1740*/  SHF.L.U32 R66, R5, R66, RZ ;  /* 0x0000004205427219 */ /* 0x000fe200000006ff */
[----:B------:R-:W-:Y:S01]  /*1750*/  ULOP3.LUT UR5, UR5, 0x3fff, URZ, 0xc0, !UPT ;  /* 0x00003fff05057892 */ /* 0x000fe2000f8ec03f */
[----:B------:R-:W-:Y:S01]  /*1760*/  IMAD.SHL.U32 R64, R64, 0x8, RZ ;  /* 0x0000000840407824 */ /* 0x000fe200078e00ff */
[----:B------:R-:W-:Y:S01]  /*1770*/  ULOP3.LUT UR6, UR6, 0x3fff, URZ, 0xc0, !UPT ;  /* 0x00003fff06067892 */ /* 0x000fe2000f8ec03f */
[----:B------:R-:W-:Y:S01]  /*1780*/  LOP3.LUT R70, RZ, R3, RZ, 0x33, !PT ;  /* 0x00000003ff467212 */ /* 0x000fe200078e33ff */
[----:B0-----:R-:W-:Y:S01]  /*1790*/  IMAD R67, R4, -0x2, R67 ;  /* 0xfffffffe04437824 */ /* 0x001fe200078e0243 */
[----:B------:R-:W-:-:S02]  /*17a0*/  UIADD3 UR42, -UR42, UR40, URZ ;  /* 0x000000282a2a7290 */ /* 0x000fc4000fffe13f */
[----:B------:R-:W-:Y:S02]  /*17b0*/  ULEA UR43, UR43, UR48, 0x3 ;  /* 0x000000302b2b7291 */ /* 0x000fe4000f8e183f */
[----:B------:R-:W-:Y:S02]  /*17c0*/  ULOP3.LUT UR49, UR4, 0x8, URZ, 0x3c, !UPT ;  /* 0x0000000804317892 */ /* 0x000fe4000f8e3c3f */
[----:B------:R-:W-:Y:S01]  /*17d0*/  ULOP3.LUT UR44, UR4, 0x18, URZ, 0x3c, !UPT ;  /* 0x00000018042c7892 */ /* 0x000fe2000f8e3c3f */
[----:B-1----:R-:W-:Y:S01]  /*17e0*/  VIADD R69, R69, 0xffffffff ;  /* 0xffffffff45457836 */ /* 0x002fe20000000000 */
[----:B------:R-:W-:Y:S02]  /*17f0*/  ULOP3.LUT UR45, UR5, 0x10000, URZ, 0xfc, !UPT ;  /* 0x00010000052d7892 */ /* 0x000fe4000f8efc3f */
[----:B------:R-:W-:Y:S01]  /*1800*/  ULOP3.LUT UR46, UR6, 0x10000, URZ, 0xfc, !UPT ;  /* 0x00010000062e7892 */ /* 0x000fe2000f8efc3f */
[----:B--2---:R-:W-:-:S11]  /*1810*/  SHF.L.U64.HI R68, R6, 0x1, R0 ;  /* 0x0000000106447819 */ /* 0x004fd60000010200 */
.L_x_102:
[----:B------:R-:W-:-:S04]  /*1820*/  SHF.L.U32 R0, R75, 0x1f, RZ ;  /* 0x0000001f4b007819 */ /* 0x000fc800000006ff */
[----:B------:R-:W0:Y:S02]  /*1830*/  SYNCS.PHASECHK.TRANS64.TRYWAIT P0, [UR43+-0x8], R0 ;  /* 0xfffff800ff0075a7 */ /* 0x000e24000800016b */
[----:B01-345:R-:W-:Y:S05]  /*1840*/  @!P0 BRA `(.L_x_19) ;  /* 0x0000004800248947 */ /* 0x03bfea0003800000 */
.L_x_125:
[----:B------:R-:W-:Y:S02]  /*1850*/  ULDC UR4, c[0x0][0x28c] ;  /* 0x0000a30000047ab9 */ /* 0x000fe40000000800 */
[----:B------:R-:W-:-:S13]  /*1860*/  ISETP.LT.AND P0, PT, RZ, UR4, PT ;  /* 0x00000004ff007c0c */ /* 0x000fda000bf01270 */
[----:B------:R-:W-:Y:S05]  /*1870*/  @P0 BRA `(.L_x_20) ;  /* 0x0000000000400947 */ /* 0x000fea0003800000 */
[----:B0-----:R-:W-:Y:S01]  /*1880*/  MOV R0, 0x0 ;  /* 0x0000000000007802 */ /* 0x001fe20000000f00 */
[----:B------:R-:W-:Y:S01]  /*1890*/  ULDC.64 UR4, c[0x4][0x68] ;  /* 0x01001a0000047ab9 */ /* 0x000fe20000000a00 */
[----:B------:R-:W-:Y:S01]  /*18a0*/  ULDC.64 UR6, c[0x4][0x8] ;  /* 0x0100020000067ab9 */ /* 0x000fe20000000a00 */
[----:B------:R-:W-:Y:S01]  /*18b0*/  IMAD.U32 R4, RZ, RZ, UR4 ;  /* 0x00000004ff047e24 */ /* 0x000fe2000f8e00ff */
[----:B------:R0:W1:Y:S01]  /*18c0*/  LDC.64 R14, c[0x4][R0] ;  /* 0x01000000000e7b82 */ /* 0x0000620000000a00 */
[----:B------:R-:W-:Y:S01]  /*18d0*/  IMAD.U32 R5, RZ, RZ, UR5 ;  /* 0x00000005ff057e24 */ /* 0x000fe2000f8e00ff */
[----:B------:R-:W-:Y:S01]  /*18e0*/  ULDC.64 UR4, c[0x4][0x70] ;  /* 0x01001c0000047ab9 */ /* 0x000fe20000000a00 */
[----:B------:R-:W-:Y:S02]  /*18f0*/  IMAD.U32 R10, RZ, RZ, UR6 ;  /* 0x00000006ff0a7e24 */ /* 0x000fe4000f8e00ff */
[----:B------:R-:W-:Y:S02]  /*1900*/  IMAD.U32 R6, RZ, RZ, UR4 ;  /* 0x00000004ff067e24 */ /* 0x000fe4000f8e00ff */
[----:B------:R-:W-:-:S02]  /*1910*/  IMAD.U32 R7, RZ, RZ, UR5 ;  /* 0x00000005ff077e24 */ /* 0x000fc4000f8e00ff */
[----:B------:R-:W-:Y:S02]  /*1920*/  IMAD.U32 R11, RZ, RZ, UR7 ;  /* 0x00000007ff0b7e24 */ /* 0x000fe4000f8e00ff */
[----:B------:R-:W-:Y:S02]  /*1930*/  IMAD.MOV.U32 R8, RZ, RZ, 0x1e1 ;  /* 0x000001e1ff087424 */ /* 0x000fe400078e00ff */
[----:B------:R-:W-:Y:S02]  /*1940*/  IMAD.MOV.U32 R12, RZ, RZ, 0x1 ;  /* 0x00000001ff0c7424 */ /* 0x000fe400078e00ff */
[----:B0-----:R-:W-:-:S07]  /*1950*/  IMAD.MOV.U32 R13, RZ, RZ, RZ ;  /* 0x000000ffff0d7224 */ /* 0x001fce00078e00ff */
[----:B------:R-:W-:-:S07]  /*1960*/  LEPC R20, `(.L_x_20) ;  /* 0x000000001014794e */ /* 0x000fce0000000000 */
[----:B-1---5:R-:W-:Y:S05]  /*1970*/  CALL.ABS.NOINC R14 ;  /* 0x000000000e007343 */ /* 0x022fea0003c00000 */
.L_x_20:
[----:B------:R-:W-:-:S13]  /*1980*/  ISETP.NE.AND P0, PT, R74, 0x3, PT ;  /* 0x000000034a00780c */ /* 0x000fda0003f05270 */
[----:B------:R-:W-:Y:S05]  /*1990*/  @!P0 BRA `(.L_x_21) ;  /* 0x0000000000048947 */ /* 0x000fea0003800000 */
[----:B------:R-:W-:Y:S01]  /*19a0*/  BPT.TRAP 0x1 ;  /* 0x000000040000795c */ /* 0x000fe20000300000 */
.L_x_21:
[----:B0-----:R-:W-:Y:S02]  /*19b0*/  IMAD.U32 R3, RZ, RZ, UR38 ;  /* 0x00000026ff037e24 */ /* 0x001fe4000f8e00ff */
[----:B------:R-:W-:-:S03]  /*19c0*/  IMAD.U32 R0, RZ, RZ, UR39 ;  /* 0x00000027ff007e24 */ /* 0x000fc6000f8e00ff */
[----:B------:R-:W-:Y:S02]  /*19d0*/  LEA R3, R3, UR41, 0x3 ;  /* 0x0000002903037c11 */ /* 0x000fe4000f8e18ff */
[----:B------:R-:W-:-:S04]  /*19e0*/  SHF.L.U32 R0, R0, 0x1f, RZ ;  /* 0x0000001f00007819 */ /* 0x000fc800000006ff */
[----:B------:R0:W1:Y:S01]  /*19f0*/  SYNCS.PHASECHK.TRANS64.TRYWAIT P1, [R3+URZ], R0 ;  /* 0x00000000030075a7 */ /* 0x000062000802017f */
[----:B------:R-:W-:Y:S05]  /*1a00*/  @!P0 BRA `(.L_x_22) ;  /* 0x0000000000048947 */ /* 0x000fea0003800000 */
[----:B------:R-:W-:Y:S01]  /*1a10*/  BPT.TRAP 0x1 ;  /* 0x000000040000795c */ /* 0x000fe20000300000 */
.L_x_22:
[----:B-1----:R-:W-:Y:S05]  /*1a20*/  @P1 BRA `(.L_x_23) ;  /* 0x0000000000081947 */ /* 0x002fea0003800000 */
[----:B------:R-:W1:Y:S02]  /*1a30*/  SYNCS.PHASECHK.TRANS64.TRYWAIT P1, [R3+URZ], R0 ;  /* 0x00000000030075a7 */ /* 0x000e64000802017f */
[----:B-1----:R-:W-:Y:S05]  /*1a40*/  @!P1 BRA `(.L_x_24) ;  /* 0x0000004400bc9947 */ /* 0x002fea0003800000 */
.L_x_23:
[----:B------:R-:W-:Y:S05]  /*1a50*/  WARPSYNC.ALL ;  /* 0x0000000000007948 */ /* 0x000fea0003800000 */
[----:B------:R-:W-:Y:S01]  /*1a60*/  ULEA UR8, UR38, UR45, 0xa ;  /* 0x0000002d26087291 */ /* 0x000fe2000f8e503f */
[----:B------:R-:W-:Y:S01]  /*1a70*/  WARPGROUP.ARRIVE ;  /* 0x00000000000079c5 */ /* 0x000fe20000000000 */
[----:B------:R-:W-:Y:S01]  /*1a80*/  ULEA UR9, UR38, UR46, 0xa ;  /* 0x0000002e26097291 */ /* 0x000fe2000f8e503f */
[----:B01----:R-:W-:Y:S01]  /*1a90*/  IMAD.U32 R0, RZ, RZ, UR42 ;  /* 0x0000002aff007e24 */ /* 0x003fe2000f8e00ff */
[----:B------:R-:W-:Y:S01]  /*1aa0*/  UMOV UR5, 0x40000040 ;  /* 0x4000004000057882 */ /* 0x000fe20000000000 */
[----:B------:R-:W-:-:S02]  /*1ab0*/  UMOV UR7, 0x40000040 ;  /* 0x4000004000077882 */ /* 0x000fc40000000000 */
[----:B------:R-:W-:Y:S01]  /*1ac0*/  UMOV UR4, UR8 ;  /* 0x0000000800047c82 */ /* 0x000fe20008000000 */
[----:B------:R-:W-:Y:S01]  /*1ad0*/  ISETP.GE.AND P1, PT, R0, 0x1, PT ;  /* 0x000000010000780c */ /* 0x000fe20003f26270 */
[----:B------:R-:W-:Y:S02]  /*1ae0*/  UMOV UR6, UR9 ;  /* 0x0000000900067c82 */ /* 0x000fe40008000000 */
[----:B------:R-:W-:Y:S01]  /*1af0*/  HGMMA.64x64x16.F32 R24, gdesc[UR4], RZ, !UPT, gsb0 ;  /* 0x00e00000041879f0 */ /* 0x000fe2000c0008ff */
[----:B------:R-:W-:Y:S02]  /*1b00*/  UIADD3 UR4, UR8, 0x2, URZ ;  /* 0x0000000208047890 */ /* 0x000fe4000fffe03f */
[----:B------:R-:W-:Y:S01]  /*1b10*/  UIADD3 UR6, UR9, 0x2, URZ ;  /* 0x0000000209067890 */ /* 0x000fe2000fffe03f */
[----:B------:R-:W-:Y:S01]  /*1b20*/  UMOV UR5, 0x40000040 ;  /* 0x4000004000057882 */ /* 0x000fe20000000000 */
[----:B------:R-:W-:Y:S01]  /*1b30*/  UMOV UR7, 0x40000040 ;  /* 0x4000004000077882 */ /* 0x000fe20000000000 */
[----:B------:R-:W-:-:S02]  /*1b40*/  WARPGROUP.DEPBAR.LE gsb0, 0x0 ;  /* 0x00008000000079c5 */ /* 0x000fc40000010000 */
[----:B------:R-:W-:-:S06]  /*1b50*/  WARPGROUP.ARRIVE ;  /* 0x00000000000079c5 */ /* 0x000fcc0000000000 */
[----:B------:R-:W-:Y:S01]  /*1b60*/  HGMMA.64x64x16.F32 R24, gdesc[UR4], R24, gsb0 ;  /* 0x00e00000041879f0 */ /* 0x000fe20008000818 */
[----:B------:R-:W-:Y:S02]  /*1b70*/  UIADD3 UR4, UR8, 0x4, URZ ;  /* 0x0000000408047890 */ /* 0x000fe4000fffe03f */
[----:B------:R-:W-:Y:S01]  /*1b80*/  UIADD3 UR6, UR9, 0x4, URZ ;  /* 0x0000000409067890 */ /* 0x000fe2000fffe03f */
[----:B------:R-:W-:Y:S01]  /*1b90*/  UMOV UR5, 0x40000040 ;  /* 0x4000004000057882 */ /* 0x000fe20000000000 */
[----:B------:R-:W-:Y:S01]  /*1ba0*/  UMOV UR7, 0x40000040 ;  /* 0x4000004000077882 */ /* 0x000fe20000000000 */
[----:B------:R-:W-:Y:S02]  /*1bb0*/  WARPGROUP.DEPBAR.LE gsb0, 0x0 ;  /* 0x00008000000079c5 */ /* 0x000fe40000010000 */
        /* <DEDUP_REMOVED lines=36> */
[----:B------:R-:W-:Y:S03]  /*1e00*/  HGMMA.64x64x16.F32 R24, gdesc[UR4], R24, gsb0 ;  /* 0x00e00000041879f0 */ /* 0x000fe60008000818 */
[----:B------:R-:W-:Y:S02]  /*1e10*/  WARPGROUP.DEPBAR.LE gsb0, 0x0 ;  /* 0x00008000000079c5 */ /* 0x000fe40000010000 */
[----:B------:R-:W-:Y:S05]  /*1e20*/  @!P1 BRA `(.L_x_25) ;  /* 0x0000000400849947 */ /* 0x000fea0003800000 */
[----:B------:R-:W-:Y:S01]  /*1e30*/  UIADD3 UR8, UR38, 0x1, URZ ;  /* 0x0000000126087890 */ /* 0x000fe2000fffe03f */
[----:B------:R-:W-:Y:S02]  /*1e40*/  IMAD.U32 R0, RZ, RZ, UR42 ;  /* 0x0000002aff007e24 */ /* 0x000fe4000f8e00ff */
[----:B------:R-:W-:Y:S01]  /*1e50*/  IMAD.U32 R3, RZ, RZ, UR38 ;  /* 0x00000026ff037e24 */ /* 0x000fe2000f8e00ff */
[----:B------:R-:W-:-:S04]  /*1e60*/  UISETP.NE.AND UP0, UPT, UR8, 0x5, UPT ;  /* 0x000000050800788c */ /* 0x000fc8000bf05270 */
[----:B------:R-:W-:Y:S02]  /*1e70*/  USEL UR4, URZ, 0x1, UP0 ;  /* 0x000000013f047887 */ /* 0x000fe40008000000 */
[----:B------:R-:W-:Y:S02]  /*1e80*/  USEL UR8, UR8, URZ, UP0 ;  /* 0x0000003f08087287 */ /* 0x000fe40008000000 */
[----:B------:R-:W-:-:S06]  /*1e90*/  ULOP3.LUT UR4, UR39, UR4, URZ, 0x3c, !UPT ;  /* 0x0000000427047292 */ /* 0x000fcc000f8e3c3f */
[----:B------:R-:W-:-:S07]  /*1ea0*/  IMAD.U32 R6, RZ, RZ, UR4 ;  /* 0x00000004ff067e24 */ /* 0x000fce000f8e00ff */
.L_x_32:
[----:B------:R-:W-:Y:S05]  /*1eb0*/  @!P0 BRA `(.L_x_26) ;  /* 0x0000000000048947 */ /* 0x000fea0003800000 */
[----:B------:R-:W-:Y:S01]  /*1ec0*/  BPT.TRAP 0x1 ;  /* 0x000000040000795c */ /* 0x000fe20000300000 */
.L_x_26:
[----:B------:R-:W-:Y:S01]  /*1ed0*/  ULEA UR4, UR8, UR41, 0x3 ;  /* 0x0000002908047291 */ /* 0x000fe2000f8e183f */
[----:B------:R-:W-:-:S08]  /*1ee0*/  SHF.L.U32 R4, R6, 0x1f, RZ ;  /* 0x0000001f06047819 */ /* 0x000fd000000006ff */
[----:B------:R0:W1:Y:S01]  /*1ef0*/  SYNCS.PHASECHK.TRANS64.TRYWAIT P1, [UR4], R4 ;  /* 0x00000004ff0075a7 */ /* 0x0000620008020144 */
[----:B------:R-:W-:Y:S05]  /*1f00*/  @!P0 BRA `(.L_x_27) ;  /* 0x0000000000048947 */ /* 0x000fea0003800000 */
[----:B------:R-:W-:Y:S01]  /*1f10*/  BPT.TRAP 0x1 ;  /* 0x000000040000795c */ /* 0x000fe20000300000 */
.L_x_27:
[----:B-1----:R-:W-:Y:S05]  /*1f20*/  @P1 BRA `(.L_x_28) ;  /* 0x0000000000081947 */ /* 0x002fea0003800000 */
[----:B------:R-:W1:Y:S02]  /*1f30*/  SYNCS.PHASECHK.TRANS64.TRYWAIT P1, [UR4], R4 ;  /* 0x00000004ff0075a7 */ /* 0x000e640008020144 */
[----:B-1----:R-:W-:Y:S05]  /*1f40*/  @!P1 BRA `(.L_x_29) ;  /* 0x0000004000909947 */ /* 0x002fea0003800000 */
.L_x_28:
[----:B------:R-:W-:Y:S01]  /*1f50*/  ULEA UR9, UR8, UR45, 0xa ;  /* 0x0000002d08097291 */ /* 0x000fe2000f8e503f */
[----:B------:R-:W-:Y:S01]  /*1f60*/  WARPGROUP.ARRIVE ;  /* 0x00000000000079c5 */ /* 0x000fe20000000000 */
[----:B------:R-:W-:Y:S01]  /*1f70*/  ULEA UR10, UR8, UR46, 0xa ;  /* 0x0000002e080a7291 */ /* 0x000fe2000f8e503f */
[----:B------:R-:W-:Y:S01]  /*1f80*/  UMOV UR5, 0x40000040 ;  /* 0x4000004000057882 */ /* 0x000fe20000000000 */
[----:B------:R-:W-:-:S03]  /*1f90*/  UMOV UR7, 0x40000040 ;  /* 0x4000004000077882 */ /* 0x000fc60000000000 */
[----:B------:R-:W-:Y:S02]  /*1fa0*/  UMOV UR4, UR9 ;  /* 0x0000000900047c82 */ /* 0x000fe40008000000 */
[----:B------:R-:W-:Y:S02]  /*1fb0*/  UMOV UR6, UR10 ;  /* 0x0000000a00067c82 */ /* 0x000fe40008000000 */
[----:B------:R-:W-:Y:S01]  /*1fc0*/  HGMMA.64x64x16.F32 R24, gdesc[UR4], R24, gsb0 ;  /* 0x00e00000041879f0 */ /* 0x000fe20008000818 */
        /* <DEDUP_REMOVED lines=51> */
[----:B------:R-:W-:Y:S01]  /*2300*/  BPT.TRAP 0x1 ;  /* 0x000000040000795c */ /* 0x000fe20000300000 */
.L_x_30:
[----:B------:R-:W-:-:S13]  /*2310*/  ISETP.NE.AND P1, PT, R57, RZ, PT ;  /* 0x000000ff3900720c */ /* 0x000fda0003f25270 */
[----:B01----:R-:W-:-:S05]  /*2320*/  @P1 LEA R4, R3, UR41, 0x3 ;  /* 0x0000002903041c11 */ /* 0x003fca000f8e18ff */
[----:B------:R-:W-:-:S05]  /*2330*/  @P1 VIADD R5, R4, 0x28 ;  /* 0x0000002804051836 */ /* 0x000fca0000000000 */
[----:B------:R-:W-:-:S04]  /*2340*/  @P1 PRMT R5, R56, 0x654, R5 ;  /* 0x0000065438051816 */ /* 0x000fc80000000005 */
[----:B------:R0:W-:Y:S01]  /*2350*/  @P1 SYNCS.ARRIVE.TRANS64.RED.A1T0 RZ, [R5+URZ], RZ ;  /* 0x000000ff05ff19a7 */ /* 0x0001e2000810043f */
[----:B------:R-:W-:-:S13]  /*2360*/  ISETP.GT.U32.AND P1, PT, R23, 0x1, PT ;  /* 0x000000011700780c */ /* 0x000fda0003f24070 */
[----:B0-----:R-:W-:Y:S05]  /*2370*/  @P1 BRA `(.L_x_31) ;  /* 0x0000000000041947 */ /* 0x001fea0003800000 */
[----:B------:R-:W-:Y:S01]  /*2380*/  BPT.TRAP 0x1 ;  /* 0x000000040000795c */ /* 0x000fe20000300000 */
.L_x_31:
[----:B------:R-:W-:Y:S01]  /*2390*/  UIADD3 UR8, UR8, 0x1, URZ ;  /* 0x0000000108087890 */ /* 0x000fe2000fffe03f */
[C---:B------:R-:W-:Y:S01]  /*23a0*/  ISETP.GT.AND P2, PT, R0.reuse, 0x1, PT ;  /* 0x000000010000780c */ /* 0x040fe20003f44270 */
[----:B------:R-:W-:Y:S02]  /*23b0*/  VIADD R3, R3, 0x1 ;  /* 0x0000000103037836 */ /* 0x000fe40000000000 */
[----:B------:R-:W-:Y:S01]  /*23c0*/  UISETP.NE.AND UP0, UPT, UR8, 0x5, UPT ;  /* 0x000000050800788c */ /* 0x000fe2000bf05270 */
[----:B------:R-:W-:Y:S02]  /*23d0*/  VIADD R0, R0, 0xffffffff ;  /* 0xffffffff00007836 */ /* 0x000fe40000000000 */
[C---:B------:R-:W-:Y:S01]  /*23e0*/  ISETP.NE.AND P1, PT, R3.reuse, 0x5, PT ;  /* 0x000000050300780c */ /* 0x040fe20003f25270 */
[----:B------:R-:W-:Y:S02]  /*23f0*/  USEL UR4, URZ, 0x1, UP0 ;  /* 0x000000013f047887 */ /* 0x000fe40008000000 */
[----:B------:R-:W-:Y:S01]  /*2400*/  USEL UR8, UR8, URZ, UP0 ;  /* 0x0000003f08087287 */ /* 0x000fe20008000000 */
[----:B------:R-:W-:-:S03]  /*2410*/  SEL R3, R3, RZ, P1 ;  /* 0x000000ff03037207 */ /* 0x000fc60000800000 */
[----:B------:R-:W-:Y:S01]  /*2420*/  LOP3.LUT R6, R6, UR4, RZ, 0x3c, !PT ;  /* 0x0000000406067c12 */ /* 0x000fe2000f8e3cff */
[----:B------:R-:W-:Y:S07]  /*2430*/  @P2 BRA `(.L_x_32) ;  /* 0xfffffff8009c2947 */ /* 0x000fee000383ffff */
.L_x_25:
[----:B------:R-:W0:Y:S01]  /*2440*/  LDC R0, c[0x0][0x28c] ;  /* 0x0000a300ff007b82 */ /* 0x000e220000000800 */
[----:B------:R-:W-:-:S04]  /*2450*/  IMAD.U32 R3, RZ, RZ, UR49 ;  /* 0x00000031ff037e24 */ /* 0x000fc8000f8e00ff */
[----:B------:R1:W-:Y:S01]  /*2460*/  SYNCS.ARRIVE.TRANS64.A1T0 RZ, [R3+UR48], RZ ;  /* 0x000000ff03ff79a7 */ /* 0x0003e20008100030 */
[----:B0-----:R-:W-:-:S13]  /*2470*/  ISETP.GE.AND P1, PT, R0, 0x1, PT ;  /* 0x000000010000780c */ /* 0x001fda0003f26270 */
[----:B-1----:R-:W-:Y:S05]  /*2480*/  @!P1 BRA `(.L_x_33) ;  /* 0x0000000000449947 */ /* 0x002fea0003800000 */
[----:B------:R-:W-:Y:S05]  /*2490*/  @!P0 BRA `(.L_x_34) ;  /* 0x0000000000048947 */ /* 0x000fea0003800000 */
[----:B------:R-:W-:Y:S01]  /*24a0*/  BPT.TRAP 0x1 ;  /* 0x000000040000795c */ /* 0x000fe20000300000 */
.L_x_34:
[----:B------:R-:W-:-:S13]  /*24b0*/  ISETP.NE.AND P0, PT, R57, RZ, PT ;  /* 0x000000ff3900720c */ /* 0x000fda0003f05270 */
[----:B------:R-:W-:-:S05]  /*24c0*/  VOTEU.ANY UP0, P0 ;  /* 0x00000000003f7886 */ /* 0x000fca0000000100 */
[----:B------:R-:W-:-:S06]  /*24d0*/  @UP0 UIADD3 UR4, UR38, UR42, URZ ;  /* 0x0000002a26040290 */ /* 0x000fcc000fffe03f */
[----:B------:R-:W-:Y:S02]  /*24e0*/  IMAD.U32 R4, RZ, RZ, UR4 ;  /* 0x00000004ff047e24 */ /* 0x000fe4000f8e00ff */
[----:B------:R-:W-:Y:S02]  /*24f0*/  IMAD.U32 R3, RZ, RZ, UR4 ;  /* 0x00000004ff037e24 */ /* 0x000fe4000f8e00ff */
[----:B------:R-:W-:-:S05]  /*2500*/  @P0 IMAD.WIDE.U32 R4, R4, -0x33333333, RZ ;  /* 0xcccccccd04040825 */ /* 0x000fca00078e00ff */
[----:B------:R-:W-:-:S05]  /*2510*/  @P0 SHF.R.U32.HI R0, RZ, 0x2, R5 ;  /* 0x00000002ff000819 */ /* 0x000fca0000011605 */
[----:B------:R-:W-:-:S05]  /*2520*/  @P0 IMAD R0, R0, -0x5, R3 ;  /* 0xfffffffb00000824 */ /* 0x000fca00078e0203 */
[----:B------:R-:W-:-:S05]  /*2530*/  @P0 LEA R0, R0, UR41, 0x3 ;  /* 0x0000002900000c11 */ /* 0x000fca000f8e18ff */
[----:B------:R-:W-:-:S05]  /*2540*/  @P0 VIADD R3, R0, 0x28 ;  /* 0x0000002800030836 */ /* 0x000fca0000000000 */
[----:B------:R-:W-:-:S04]  /*2550*/  @P0 PRMT R3, R56, 0x654, R3 ;  /* 0x0000065438030816 */ /* 0x000fc80000000003 */
[----:B------:R0:W-:Y:S01]  /*2560*/  @P0 SYNCS.ARRIVE.TRANS64.RED.A1T0 RZ, [R3+URZ], RZ ;  /* 0x000000ff03ff09a7 */ /* 0x0001e2000810043f */
[----:B------:R-:W-:-:S13]  /*2570*/  ISETP.GT.U32.AND P0, PT, R23, 0x1, PT ;  /* 0x000000011700780c */ /* 0x000fda0003f04070 */
[----:B0-----:R-:W-:Y:S05]  /*2580*/  @P0 BRA `(.L_x_33) ;  /* 0x0000000000040947 */ /* 0x001fea0003800000 */
[----:B------:R-:W-:Y:S01]  /*2590*/  BPT.TRAP 0x1 ;  /* 0x000000040000795c */ /* 0x000fe20000300000 */
.L_x_33:
[----:B------:R-:W-:Y:S01]  /*25a0*/  SHF.L.U32 R0, R75, 0x1f, RZ ;  /* 0x0000001f4b007819 */ /* 0x000fe200000006ff */
[----:B------:R-:W-:Y:S01]  /*25b0*/  UIADD3 UR38, UR38, UR47, URZ ;  /* 0x0000002f26267290 */ /* 0x000fe2000fffe03f */
[----:B------:R-:W-:Y:S01]  /*25c0*/  SHF.R.S32.HI R9, RZ, 0x1f, R19 ;  /* 0x0000001fff097819 */ /* 0x000fe20000011413 */
[----:B------:R-:W-:Y:S01]  /*25d0*/  UISETP.GE.U32.AND UP1, UPT, UR47, 0x5, UPT ;  /* 0x000000052f00788c */ /* 0x000fe2000bf26070 */
[----:B------:R-:W0:Y:S01]  /*25e0*/  SYNCS.PHASECHK.TRANS64.TRYWAIT P0, [UR43+0x8], R0 ;  /* 0x00000800ff0075a7 */ /* 0x000e22000800016b */
[----:B------:R-:W-:-:S04]  /*25f0*/  UISETP.GT.U32.AND UP0, UPT, UR38, 0x4, UPT ;  /* 0x000000042600788c */ /* 0x000fc8000bf04070 */
[----:B------:R-:W-:-:S04]  /*2600*/  UISETP.LT.U32.AND UP0, UPT, UR47, 0x5, UP0 ;  /* 0x000000052f00788c */ /* 0x000fc80008701070 */
[----:B------:R-:W-:Y:S02]  /*2610*/  USEL UR6, URZ, 0x1, !UP0 ;  /* 0x000000013f067887 */ /* 0x000fe4000c000000 */
[----:B------:R-:W-:Y:S02]  /*2620*/  @UP1 UIMAD.WIDE.U32 UR4, UR38, -0x33333333, URZ ;  /* 0xcccccccd260418a5 */ /* 0x000fe4000f8e003f */
[----:B------:R-:W-:Y:S02]  /*2630*/  ULOP3.LUT UR39, UR39, UR6, URZ, 0x3c, !UPT ;  /* 0x0000000627277292 */ /* 0x000fe4000f8e3c3f */
[----:B------:R-:W-:-:S04]  /*2640*/  @UP1 USHF.R.U32.HI UR4, URZ, 0x2, UR5 ;  /* 0x000000023f041899 */ /* 0x000fc80008011605 */
[----:B------:R-:W-:Y:S01]  /*2650*/  @UP1 ULOP3.LUT UR39, UR39, 0x1, UR4, 0x78, !UPT ;  /* 0x0000000127271892 */ /* 0x000fe2000f8e7804 */
[----:B0-----:R-:W-:Y:S11]  /*2660*/  @!P0 BRA `(.L_x_35) ;  /* 0x0000003800e08947 */ /* 0x001ff60003800000 */
.L_x_126:
[----:B------:R-:W-:Y:S01]  /*2670*/  ULDC.64 UR4, c[0x0][0x5d0] ;  /* 0x0001740000047ab9 */ /* 0x000fe20000000a00 */
[----:B------:R-:W-:Y:S01]  /*2680*/  ULDC UR6, c[0x0][0x284] ;  /* 0x0000a10000067ab9 */ /* 0x000fe20000000800 */
[----:B0-----:R-:W-:Y:S02]  /*2690*/  IMAD R0, R9, UR4, RZ ;  /* 0x0000000409007c24 */ /* 0x001fe4000f8e02ff */
[----:B------:R-:W-:Y:S02]  /*26a0*/  IMAD.SHL.U32 R12, R18, 0x40, RZ ;  /* 0x00000040120c7824 */ /* 0x000fe400078e00ff */
[C---:B------:R-:W-:Y:S02]  /*26b0*/  IMAD R3, R19.reuse, UR5, R0 ;  /* 0x0000000513037c24 */ /* 0x040fe4000f8e0200 */
[----:B------:R-:W-:Y:S01]  /*26c0*/  IMAD.SHL.U32 R0, R22, 0x40, RZ ;  /* 0x0000004016007824 */ /* 0x000fe200078e00ff */
[----:B------:R-:W-:Y:S01]  /*26d0*/  SHF.R.S32.HI R13, RZ, 0x1f, R12 ;  /* 0x0000001fff0d7819 */ /* 0x000fe2000001140c */
[----:B------:R-:W-:Y:S01]  /*26e0*/  IMAD.WIDE.U32 R4, R19, UR4, R62 ;  /* 0x0000000413047c25 */ /* 0x000fe2000f8e003e */
[----:B------:R-:W-:-:S02]  /*26f0*/  ULDC.64 UR4, c[0x0][0x5c8] ;  /* 0x0001720000047ab9 */ /* 0x000fc40000000a00 */
[----:B------:R-:W-:Y:S01]  /*2700*/  ISETP.GE.AND P0, PT, R0, UR6, PT ;  /* 0x0000000600007c0c */ /* 0x000fe2000bf06270 */
[----:B------:R-:W-:Y:S01]  /*2710*/  ULDC UR6, c[0x0][0x288] ;  /* 0x0000a20000067ab9 */ /* 0x000fe20000000800 */
[----:B------:R-:W-:Y:S01]  /*2720*/  IADD3 R4, P1, R12, R4, RZ ;  /* 0x000000040c047210 */ /* 0x000fe20007f3e0ff */
[----:B------:R-:W-:Y:S01]  /*2730*/  IMAD.WIDE R20, R22, 0x40, R60 ;  /* 0x0000004016147825 */ /* 0x000fe200078e023c */
[----:B------:R-:W-:Y:S02]  /*2740*/  ISETP.GE.OR P0, PT, R12, UR6, P0 ;  /* 0x000000060c007c0c */ /* 0x000fe40008706670 */
[----:B------:R-:W-:Y:S01]  /*2750*/  IADD3.X R5, R13, R5, R3, P1, !PT ;  /* 0x000000050d057210 */ /* 0x000fe20000ffe403 */
[----:B------:R-:W-:-:S04]  /*2760*/  IMAD R7, R21, UR4, RZ ;  /* 0x0000000415077c24 */ /* 0x000fc8000f8e02ff */
[C---:B------:R-:W-:Y:S02]  /*2770*/  IMAD R7, R20.reuse, UR5, R7 ;  /* 0x0000000514077c24 */ /* 0x040fe4000f8e0207 */
[----:B------:R-:W-:-:S04]  /*2780*/  IMAD.WIDE.U32 R72, R20, UR4, R4 ;  /* 0x0000000414487c25 */ /* 0x000fc8000f8e0004 */
[----:B------:R-:W-:Y:S05]  /*2790*/  @P0 BRA `(.L_x_36) ;  /* 0x0000002000580947 */ /* 0x000fea0003800000 */
[----:B-----5:R-:W-:Y:S01]  /*27a0*/  FSETP.NEU.AND P0, PT, R59, RZ, PT ;  /* 0x000000ff3b00720b */ /* 0x020fe20003f0d000 */
[----:B------:R-:W-:Y:S01]  /*27b0*/  IMAD.IADD R18, R67, 0x1, -R12 ;  /* 0x0000000143127824 */ /* 0x000fe200078e0a0c */
[----:B------:R-:W-:Y:S01]  /*27c0*/  BSSY B0, `(.L_x_36) ;  /* 0x0000213000007945 */ /* 0x000fe20003800000 */
[----:B------:R-:W-:Y:S02]  /*27d0*/  IMAD.IADD R0, R71, 0x1, -R0 ;  /* 0x0000000147007824 */ /* 0x000fe400078e0a00 */
[----:B------:R-:W-:Y:S01]  /*27e0*/  IMAD.IADD R7, R73, 0x1, R7 ;  /* 0x0000000149077824 */ /* 0x000fe200078e0207 */
[----:B------:R-:W-:-:S04]  /*27f0*/  ISETP.GT.AND P2, PT, R18, RZ, PT ;  /* 0x000000ff1200720c */ /* 0x000fc80003f44270 */
[----:B------:R-:W-:-:S03]  /*2800*/  ISETP.GT.AND P1, PT, R0, RZ, P2 ;  /* 0x000000ff0000720c */ /* 0x000fc60001724270 */
[----:B------:R-:W-:Y:S10]  /*2810*/  @!P0 BRA `(.L_x_37) ;  /* 0x0000001400dc8947 */ /* 0x000ff40003800000 */
[----:B------:R-:W0:Y:S01]  /*2820*/  LDC.64 R76, c[0x0][0x5b8] ;  /* 0x00016e00ff4c7b82 */ /* 0x000e220000000a00 */
[----:B------:R-:W-:-:S07]  /*2830*/  ULDC.64 UR4, c[0x0][0x5c0] ;  /* 0x0001700000047ab9 */ /* 0x000fce0000000a00 */
[----:B------:R-:W1:Y:S08]  /*2840*/  LDC.64 R78, c[0x0][0x5b0] ;  /* 0x00016c00ff4e7b82 */ /* 0x000e700000000a00 */
[----:B------:R-:W2:Y:S01]  /*2850*/  LDC.64 R80, c[0x0][0x5a8] ;  /* 0x00016a00ff507b82 */ /* 0x000ea20000000a00 */
[-C--:B0-----:R-:W-:Y:S02]  /*2860*/  IMAD R6, R9, R76.reuse, RZ ;  /* 0x0000004c09067224 */ /* 0x081fe400078e02ff */
[----:B------:R-:W-:-:S04]  /*2870*/  IMAD.WIDE.U32 R4, R19, R76, R62 ;  /* 0x0000004c13047225 */ /* 0x000fc800078e003e */
[----:B------:R-:W-:Y:S01]  /*2880*/  IMAD R73, R19, R77, R6 ;  /* 0x0000004d13497224 */ /* 0x000fe200078e0206 */
[----:B------:R-:W-:Y:S01]  /*2890*/  IADD3 R8, P0, R12, R4, RZ ;  /* 0x000000040c087210 */ /* 0x000fe20007f1e0ff */
[----:B-1----:R-:W-:-:S03]  /*28a0*/  IMAD R3, R21, R78, RZ ;  /* 0x0000004e15037224 */ /* 0x002fc600078e02ff */
[----:B------:R-:W-:Y:S01]  /*28b0*/  IADD3.X R9, R13, R5, R73, P0, !PT ;  /* 0x000000050d097210 */ /* 0x000fe200007fe449 */
[C---:B------:R-:W-:Y:S02]  /*28c0*/  IMAD R77, R20.reuse, R79, R3 ;  /* 0x0000004f144d7224 */ /* 0x040fe400078e0203 */
[----:B------:R-:W-:-:S04]  /*28d0*/  IMAD.WIDE.U32 R4, R20, R78, R8 ;  /* 0x0000004e14047225 */ /* 0x000fc800078e0008 */
[----:B------:R-:W-:Y:S01]  /*28e0*/  IMAD.IADD R3, R5, 0x1, R77 ;  /* 0x0000000105037824 */ /* 0x000fe200078e024d */
[----:B--2---:R-:W-:-:S04]  /*28f0*/  LEA R10, P0, R4, R80, 0x1 ;  /* 0x00000050040a7211 */ /* 0x004fc800078008ff */
[----:B------:R-:W-:-:S05]  /*2900*/  LEA.HI.X R11, R4, R81, R3, 0x1, P0 ;  /* 0x00000051040b7211 */ /* 0x000fca00000f0c03 */
[----:B------:R-:W2:Y:S01]  /*2910*/  @P1 LDG.E.LTC128B.U16 R3, desc[UR36][R10.64] ;  /* 0x000000240a031981 */ /* 0x000ea2000c1e1520 */
[----:B------:R-:W-:Y:S01]  /*2920*/  IMAD.WIDE.U32 R4, R20, R78, R12 ;  /* 0x0000004e14047225 */ /* 0x000fe200078e000c */
[----:B------:R-:W-:Y:S02]  /*2930*/  BSSY B1, `(.L_x_38) ;  /* 0x0000015000017945 */ /* 0x000fe40003800000 */
[----:B------:R-:W-:-:S04]  /*2940*/  IADD3 R14, P0, R62, R4, RZ ;  /* 0x000000043e0e7210 */ /* 0x000fc80007f1e0ff */
[----:B------:R-:W-:Y:S02]  /*2950*/  IADD3.X R15, R63, R77, R5, P0, !PT ;  /* 0x0000004d3f0f7210 */ /* 0x000fe400007fe405 */
[----:B------:R-:W-:Y:S01]  /*2960*/  LEA R6, P0, R72, UR4, 0x1 ;  /* 0x0000000448067c11 */ /* 0x000fe2000f8008ff */
[----:B------:R-:W-:-:S03]  /*2970*/  IMAD.WIDE.U32 R14, R19, R76, R14 ;  /* 0x0000004c130e7225 */ /* 0x000fc600078e000e */
[----:B------:R-:W-:Y:S02]  /*2980*/  LEA.HI.X R7, R72, UR5, R7, 0x1, P0 ;  /* 0x0000000548077c11 */ /* 0x000fe400080f0c07 */
[----:B------:R-:W-:-:S04]  /*2990*/  ISETP.GT.AND P0, PT, R18, 0x1, PT ;  /* 0x000000011200780c */ /* 0x000fc80003f04270 */
[----:B------:R-:W-:Y:S01]  /*29a0*/  ISETP.GT.AND P3, PT, R0, RZ, P0 ;  /* 0x000000ff0000720c */ /* 0x000fe20000764270 */
[----:B--2---:R-:W-:-:S05]  /*29b0*/  HADD2.F32 R4, -RZ, R3.H0_H0 ;  /* 0x20000003ff047230 */ /* 0x004fca0000004100 */
[----:B------:R-:W-:Y:S01]  /*29c0*/  FMUL R5, R4, R59 ;  /* 0x0000003b04057220 */ /* 0x000fe20000400000 */
[----:B------:R-:W-:-:S03]  /*29d0*/  LEA R4, P4, R14, R80, 0x1 ;  /* 0x000000500e047211 */ /* 0x000fc600078808ff */
[----:B------:R-:W-:-:S05]  /*29e0*/  FFMA R5, R24, R58, R5 ;  /* 0x0000003a18057223 */ /* 0x000fca0000000005 */
[----:B------:R-:W-:Y:S01]  /*29f0*/  F2FP.F16.F32.PACK_AB R10, RZ, R5 ;  /* 0x00000005ff0a723e */ /* 0x000fe200000000ff */
[----:B------:R-:W-:-:S03]  /*2a00*/  IMAD.IADD R5, R73, 0x1, R15 ;  /* 0x0000000149057824 */ /* 0x000fc600078e020f */
[----:B------:R-:W-:Y:S01]  /*2a10*/  PRMT R11, R10, 0x7610, R11 ;  /* 0x000076100a0b7816 */ /* 0x000fe2000000000b */
[----:B------:R-:W-:Y:S01]  /*2a20*/  IMAD.SHL.U32 R10, R78, 0x8, RZ ;  /* 0x000000084e0a7824 */ /* 0x000fe200078e00ff */
[----:B------:R-:W-:-:S03]  /*2a30*/  LEA.HI.X R5, R14, R81, R5, 0x1, P4 ;  /* 0x000000510e057211 */ /* 0x000fc600020f0c05 */
[----:B------:R0:W-:Y:S02]  /*2a40*/  @P1 STG.E.U16 desc[UR36][R6.64], R11 ;  /* 0x0000000b06001986 */ /* 0x0001e4000c101524 */
[----:B0-----:R-:W-:Y:S01]  /*2a50*/  SHF.L.U64.HI R11, R78, 0x3, R79 ;  /* 0x000000034e0b7819 */ /* 0x001fe2000001024f */
[----:B------:R-:W-:Y:S06]  /*2a60*/  @!P3 BRA `(.L_x_39) ;  /* 0x000000000004b947 */ /* 0x000fec0003800000 */
[----:B------:R0:W5:Y:S02]  /*2a70*/  LDG.E.LTC128B.U16 R3, desc[UR36][R4.64+0x2] ;  /* 0x0000022404037981 */ /* 0x000164000c1e1520 */
.L_x_39:
[----:B------:R-:W-:Y:S05]  /*2a80*/  BSYNC B1 ;  /* 0x0000000000017941 */ /* 0x000fea0003800000 */
.L_x_38:
[----:B-----5:R-:W-:Y:S01]  /*2a90*/  HADD2.F32 R14, -RZ, R3.H0_H0 ;  /* 0x20000003ff0e7230 */ /* 0x020fe20000004100 */
[----:B------:R-:W-:Y:S01]  /*2aa0*/  ISETP.GT.AND P2, PT, R0, 0x8, P2 ;  /* 0x000000080000780c */ /* 0x000fe20001744270 */
[----:B------:R-:W-:Y:S01]  /*2ab0*/  IMAD.WIDE.U32 R10, R20, R78, R10 ;  /* 0x0000004e140a7225 */ /* 0x000fe200078e000a */
[----:B------:R-:W-:-:S03]  /*2ac0*/  PRMT R20, R3, 0x7610, R20 ;  /* 0x0000761003147816 */ /* 0x000fc60000000014 */
[----:B------:R-:W-:Y:S01]  /*2ad0*/  FMUL R14, R14, R59 ;  /* 0x0000003b0e0e7220 */ /* 0x000fe20000400000 */
[----:B------:R-:W-:Y:S01]  /*2ae0*/  IMAD.IADD R77, R77, 0x1, R11 ;  /* 0x000000014d4d7824 */ /* 0x000fe200078e020b */
[----:B------:R-:W-:Y:S02]  /*2af0*/  IADD3 R8, P1, R8, R10, RZ ;  /* 0x0000000a08087210 */ /* 0x000fe40007f3e0ff */
[----:B------:R-:W-:-:S03]  /*2b00*/  FFMA R25, R25, R58, R14 ;  /* 0x0000003a19197223 */ /* 0x000fc6000000000e */
[----:B------:R-:W-:Y:S01]  /*2b10*/  IMAD.X R9, R77, 0x1, R9, P1 ;  /* 0x000000014d097824 */ /* 0x000fe200008e0609 */
[C---:B------:R-:W-:Y:S02]  /*2b20*/  LEA R14, P1, R8.reuse, R80, 0x1 ;  /* 0x00000050080e7211 */ /* 0x040fe400078208ff */
[----:B------:R-:W-:Y:S02]  /*2b30*/  F2FP.F16.F32.PACK_AB R25, RZ, R25 ;  /* 0x00000019ff19723e */ /* 0x000fe400000000ff */
[----:B------:R-:W-:-:S03]  /*2b40*/  LEA.HI.X R15, R8, R81, R9, 0x1, P1 ;  /* 0x00000051080f7211 */ /* 0x000fc600008f0c09 */
[----:B------:R1:W-:Y:S04]  /*2b50*/  @P3 STG.E.U16 desc[UR36][R6.64+0x2], R25 ;  /* 0x0000021906003986 */ /* 0x0003e8000c101524 */
[----:B------:R-:W2:Y:S01]  /*2b60*/  @P2 LDG.E.LTC128B.U16 R20, desc[UR36][R14.64] ;  /* 0x000000240e142981 */ /* 0x000ea2000c1e1520 */
[----:B------:R-:W-:Y:S01]  /*2b70*/  IADD3 R12, P1, P3, R62, R10, R12 ;  /* 0x0000000a3e0c7210 */ /* 0x000fe20007b3e00c */
[----:B------:R-:W-:Y:S01]  /*2b80*/  BSSY B1, `(.L_x_40) ;  /* 0x0000011000017945 */ /* 0x000fe20003800000 */
[C---:B------:R-:W-:Y:S02]  /*2b90*/  SHF.L.U64.HI R11, R64.reuse, 0x1, R65 ;  /* 0x00000001400b7819 */ /* 0x040fe40000010241 */
[----:B------:R-:W-:Y:S02]  /*2ba0*/  IADD3.X R13, R63, R77, R13, P1, P3 ;  /* 0x0000004d3f0d7210 */ /* 0x000fe40000fe640d */
[----:B------:R-:W-:-:S02]  /*2bb0*/  LEA R10, P1, R64, R6, 0x1 ;  /* 0x00000006400a7211 */ /* 0x000fc400078208ff */
[----:B------:R-:W-:Y:S01]  /*2bc0*/  ISETP.GT.AND P0, PT, R0, 0x8, P0 ;  /* 0x000000080000780c */ /* 0x000fe20000704270 */
[----:B------:R-:W-:-:S04]  /*2bd0*/  IMAD.WIDE.U32 R12, R19, R76, R12 ;  /* 0x0000004c130c7225 */ /* 0x000fc800078e000c */
[----:B------:R-:W-:Y:S02]  /*2be0*/  IMAD.X R11, R11, 0x1, R7, P1 ;  /* 0x000000010b0b7824 */ /* 0x000fe400008e0607 */
[----:B------:R-:W-:Y:S02]  /*2bf0*/  IMAD.IADD R9, R73, 0x1, R13 ;  /* 0x0000000149097824 */ /* 0x000fe400078e020d */
[----:B--2---:R-:W-:-:S05]  /*2c00*/  HADD2.F32 R8, -RZ, R20.H0_H0 ;  /* 0x20000014ff087230 */ /* 0x004fca0000004100 */
[----:B------:R-:W-:Y:S01]  /*2c10*/  FMUL R3, R8, R59 ;  /* 0x0000003b08037220 */ /* 0x000fe20000400000 */
[----:B------:R-:W-:-:S03]  /*2c20*/  LEA R8, P3, R12, R80, 0x1 ;  /* 0x000000500c087211 */ /* 0x000fc600078608ff */
[----:B------:R-:W-:Y:S01]  /*2c30*/  FFMA R3, R26, R58, R3 ;  /* 0x0000003a1a037223 */ /* 0x000fe20000000003 */
[----:B------:R-:W-:-:S04]  /*2c40*/  LEA.HI.X R9, R12, R81, R9, 0x1, P3 ;  /* 0x000000510c097211 */ /* 0x000fc800018f0c09 */
[----:B------:R-:W-:-:S05]  /*2c50*/  F2FP.F16.F32.PACK_AB R3, RZ, R3 ;  /* 0x00000003ff03723e */ /* 0x000fca00000000ff */
[----:B------:R1:W-:Y:S01]  /*2c60*/  @P2 STG.E.U16 desc[UR36][R10.64], R3 ;  /* 0x000000030a002986 */ /* 0x0003e2000c101524 */
[----:B------:R-:W-:Y:S05]  /*2c70*/  @!P0 BRA `(.L_x_41) ;  /* 0x0000000000048947 */ /* 0x000fea0003800000 */
[----:B------:R2:W5:Y:S02]  /*2c80*/  LDG.E.LTC128B.U16 R20, desc[UR36][R8.64+0x2] ;  /* 0x0000022408147981 */ /* 0x000564000c1e1520 */
.L_x_41:
[----:B------:R-:W-:Y:S05]  /*2c90*/  BSYNC B1 ;  /* 0x0000000000017941 */ /* 0x000fea0003800000 */
.L_x_40:
[----:B-----5:R-:W-:Y:S01]  /*2ca0*/  HADD2.F32 R12, -RZ, R20.H0_H0 ;  /* 0x20000014ff0c7230 */ /* 0x020fe20000004100 */
[----:B------:R-:W-:Y:S01]  /*2cb0*/  ISETP.GT.AND P1, PT, R18, 0x8, PT ;  /* 0x000000081200780c */ /* 0x000fe20003f24270 */
[----:B------:R-:W-:Y:S03]  /*2cc0*/  BSSY B1, `(.L_x_42) ;  /* 0x0000008000017945 */ /* 0x000fe60003800000 */
[----:B------:R-:W-:Y:S01]  /*2cd0*/  FMUL R12, R12, R59 ;  /* 0x0000003b0c0c7220 */ /* 0x000fe20000400000 */
[----:B------:R-:W-:-:S03]  /*2ce0*/  ISETP.GT.AND P2, PT, R0, RZ, P1 ;  /* 0x000000ff0000720c */ /* 0x000fc60000f44270 */
[----:B------:R-:W-:-:S05]  /*2cf0*/  FFMA R12, R27, R58, R12 ;  /* 0x0000003a1b0c7223 */ /* 0x000fca000000000c */
[----:B------:R-:W-:-:S05]  /*2d00*/  F2FP.F16.F32.PACK_AB R12, RZ, R12 ;  /* 0x0000000cff0c723e */ /* 0x000fca00000000ff */
[----:B------:R3:W-:Y:S01]  /*2d10*/  @P0 STG.E.U16 desc[UR36][R10.64+0x2], R12 ;  /* 0x0000020c0a000986 */ /* 0x0007e2000c101524 */
[----:B------:R-:W-:Y:S05]  /*2d20*/  @!P2 BRA `(.L_x_43) ;  /* 0x000000000004a947 */ /* 0x000fea0003800000 */
[----:B------:R4:W5:Y:S02]  /*2d30*/  LDG.E.LTC128B.U16 R20, desc[UR36][R4.64+0x10] ;  /* 0x0000102404147981 */ /* 0x000964000c1e1520 */
.L_x_43:
[----:B------:R-:W-:Y:S05]  /*2d40*/  BSYNC B1 ;  /* 0x0000000000017941 */ /* 0x000fea0003800000 */
.L_x_42:
[----:B---3-5:R-:W-:Y:S01]  /*2d50*/  HADD2.F32 R12, -RZ, R20.H0_H0 ;  /* 0x20000014ff0c7230 */ /* 0x028fe20000004100 */
[----:B------:R-:W-:Y:S01]  /*2d60*/  ISETP.GT.AND P0, PT, R18, 0x9, PT ;  /* 0x000000091200780c */ /* 0x000fe20003f04270 */
[----:B------:R-:W-:Y:S03]  /*2d70*/  BSSY B1, `(.L_x_44) ;  /* 0x0000008000017945 */ /* 0x000fe60003800000 */
[----:B-1----:R-:W-:Y:S01]  /*2d80*/  FMUL R3, R12, R59 ;  /* 0x0000003b0c037220 */ /* 0x002fe20000400000 */
[----:B------:R-:W-:-:S03]  /*2d90*/  ISETP.GT.AND P3, PT, R0, RZ, P0 ;  /* 0x000000ff0000720c */ /* 0x000fc60000764270 */
[----:B------:R-:W-:-:S05]  /*2da0*/  FFMA R3, R28, R58, R3 ;  /* 0x0000003a1c037223 */ /* 0x000fca0000000003 */
[----:B------:R-:W-:-:S05]  /*2db0*/  F2FP.F16.F32.PACK_AB R3, RZ, R3 ;  /* 0x00000003ff03723e */ /* 0x000fca00000000ff */
[----:B------:R1:W-:Y:S01]  /*2dc0*/  @P2 STG.E.U16 desc[UR36][R6.64+0x10], R3 ;  /* 0x0000100306002986 */ /* 0x0003e2000c101524 */
[----:B------:R-:W-:Y:S05]  /*2dd0*/  @!P3 BRA `(.L_x_45) ;  /* 0x000000000004b947 */ /* 0x000fea0003800000 */
[----:B------:R3:W5:Y:S02]  /*2de0*/  LDG.E.LTC128B.U16 R20, desc[UR36][R4.64+0x12] ;  /* 0x0000122404147981 */ /* 0x000764000c1e1520 */
.L_x_45:
[----:B------:R-:W-:Y:S05]  /*2df0*/  BSYNC B1 ;  /* 0x0000000000017941 */ /* 0x000fea0003800000 */
.L_x_44:
[----:B-----5:R-:W-:Y:S01]  /*2e00*/  HADD2.F32 R12, -RZ, R20.H0_H0 ;  /* 0x20000014ff0c7230 */ /* 0x020fe20000004100 */
[----:B------:R-:W-:Y:S01]  /*2e10*/  ISETP.GT.AND P1, PT, R0, 0x8, P1 ;  /* 0x000000080000780c */ /* 0x000fe20000f24270 */
[----:B------:R-:W-:Y:S03]  /*2e20*/  BSSY B1, `(.L_x_46) ;  /* 0x0000007000017945 */ /* 0x000fe60003800000 */
[----:B------:R-:W-:-:S04]  /*2e30*/  FMUL R12, R12, R59 ;  /* 0x0000003b0c0c7220 */ /* 0x000fc80000400000 */
[----:B------:R-:W-:-:S05]  /*2e40*/  FFMA R12, R29, R58, R12 ;  /* 0x0000003a1d0c7223 */ /* 0x000fca000000000c */
[----:B------:R-:W-:-:S05]  /*2e50*/  F2FP.F16.F32.PACK_AB R12, RZ, R12 ;  /* 0x0000000cff0c723e */ /* 0x000fca00000000ff */
[----:B------:R0:W-:Y:S01]  /*2e60*/  @P3 STG.E.U16 desc[UR36][R6.64+0x12], R12 ;  /* 0x0000120c06003986 */ /* 0x0001e2000c101524 */
[----:B------:R-:W-:Y:S05]  /*2e70*/  @!P1 BRA `(.L_x_47) ;  /* 0x0000000000049947 */ /* 0x000fea0003800000 */
[----:B------:R0:W5:Y:S02]  /*2e80*/  LDG.E.LTC128B.U16 R20, desc[UR36][R8.64+0x10] ;  /* 0x0000102408147981 */ /* 0x000164000c1e1520 */
.L_x_47:
[----:B------:R-:W-:Y:S05]  /*2e90*/  BSYNC B1 ;  /* 0x0000000000017941 */ /* 0x000fea0003800000 */
.L_x_46:
[----:B0----5:R-:W-:Y:S01]  /*2ea0*/  HADD2.F32 R12, -RZ, R20.H0_H0 ;  /* 0x20000014ff0c7230 */ /* 0x021fe20000004100 */
[----:B------:R-:W-:Y:S01]  /*2eb0*/  ISETP.GT.AND P0, PT, R0, 0x8, P0 ;  /* 0x000000080000780c */ /* 0x000fe20000704270 */
[----:B------:R-:W-:Y:S03]  /*2ec0*/  BSSY B1, `(.L_x_48) ;  /* 0x0000007000017945 */ /* 0x000fe60003800000 */
[----:B-1----:R-:W-:-:S04]  /*2ed0*/  FMUL R3, R12, R59 ;  /* 0x0000003b0c037220 */ /* 0x002fc80000400000 */
[----:B------:R-:W-:-:S05]  /*2ee0*/  FFMA R3, R30, R58, R3 ;  /* 0x0000003a1e037223 */ /* 0x000fca0000000003 */
[----:B------:R-:W-:-:S05]  /*2ef0*/  F2FP.F16.F32.PACK_AB R3, RZ, R3 ;  /* 0x00000003ff03723e */ /* 0x000fca00000000ff */
[----:B------:R0:W-:Y:S01]  /*2f00*/  @P1 STG.E.U16 desc[UR36][R10.64+0x10], R3 ;  /* 0x000010030a001986 */ /* 0x0001e2000c101524 */
[----:B------:R-:W-:Y:S05]  /*2f10*/  @!P0 BRA `(.L_x_49) ;  /* 0x0000000000048947 */ /* 0x000fea0003800000 */
[----:B------:R1:W5:Y:S02]  /*2f20*/  LDG.E.LTC128B.U16 R20, desc[UR36][R8.64+0x12] ;  /* 0x0000122408147981 */ /* 0x000364000c1e1520 */
.L_x_49:
[----:B------:R-:W-:Y:S05]  /*2f30*/  BSYNC B1 ;  /* 0x0000000000017941 */ /* 0x000fea0003800000 */
.L_x_48:
        /* <DEDUP_REMOVED lines=10> */
.L_x_51:
[----:B------:R-:W-:Y:S05]  /*2fe0*/  BSYNC B1 ;  /* 0x0000000000017941 */ /* 0x000fea0003800000 */
.L_x_50:
[----:B0----5:R-:W-:Y:S01]  /*2ff0*/  HADD2.F32 R12, -RZ, R20.H0_H0 ;  /* 0x20000014ff0c7230 */ /* 0x021fe20000004100 */
        /* <DEDUP_REMOVED lines=9> */
.L_x_53:
[----:B------:R-:W-:Y:S05]  /*3090*/  BSYNC B1 ;  /* 0x0000000000017941 */ /* 0x000fea0003800000 */
.L_x_52:
        /* <DEDUP_REMOVED lines=9> */
.L_x_55:
[----:B------:R-:W-:Y:S05]  /*3130*/  BSYNC B1 ;  /* 0x0000000000017941 */ /* 0x000fea0003800000 */
.L_x_54:
[----:B0----5:R-:W-:Y:S01]  /*3140*/  HADD2.F32 R12, -RZ, R20.H0_H0 ;  /* 0x20000014ff0c7230 */ /* 0x021fe20000004100 */
        /* <DEDUP_REMOVED lines=8> */
.L_x_57:
[----:B------:R-:W-:Y:S05]  /*31d0*/  BSYNC B1 ;  /* 0x0000000000017941 */ /* 0x000fea0003800000 */
.L_x_56:
        /* <DEDUP_REMOVED lines=10> */
.L_x_59:
[----:B------:R-:W-:Y:S05]  /*3280*/  BSYNC B1 ;  /* 0x0000000000017941 */ /* 0x000fea0003800000 */
.L_x_58:
        /* <DEDUP_REMOVED lines=10> */
.L_x_61:
[----:B------:R-:W-:Y:S05]  /*3330*/  BSYNC B1 ;  /* 0x0000000000017941 */ /* 0x000fea0003800000 */
.L_x_60:
        /* <DEDUP_REMOVED lines=9> */
.L_x_63:
[----:B------:R-:W-:Y:S05]  /*33d0*/  BSYNC B1 ;  /* 0x0000000000017941 */ /* 0x000fea0003800000 */
.L_x_62:
        /* <DEDUP_REMOVED lines=9> */
.L_x_65:
[----:B------:R-:W-:Y:S05]  /*3470*/  BSYNC B1 ;  /* 0x0000000000017941 */ /* 0x000fea0003800000 */
.L_x_64:
        /* <DEDUP_REMOVED lines=10> */
.L_x_67:
[----:B------:R-:W-:Y:S05]  /*3520*/  BSYNC B1 ;  /* 0x0000000000017941 */ /* 0x000fea0003800000 */
.L_x_66:
        /* <DEDUP_REMOVED lines=10> */
.L_x_69:
[----:B------:R-:W-:Y:S05]  /*35d0*/  BSYNC B1 ;  /* 0x0000000000017941 */ /* 0x000fea0003800000 */
.L_x_68:
        /* <DEDUP_REMOVED lines=9> */
.L_x_71:
[----:B------:R-:W-:Y:S05]  /*3670*/  BSYNC B1 ;  /* 0x0000000000017941 */ /* 0x000fea0003800000 */
.L_x_70:
        /* <DEDUP_REMOVED lines=9> */
.L_x_73:
[----:B------:R-:W-:Y:S05]  /*3710*/  BSYNC B1 ;  /* 0x0000000000017941 */ /* 0x000fea0003800000 */
.L_x_72:
        /* <DEDUP_REMOVED lines=10> */
.L_x_75:
[----:B------:R-:W-:Y:S05]  /*37c0*/  BSYNC B1 ;  /* 0x0000000000017941 */ /* 0x000fea0003800000 */
.L_x_74:
        /* <DEDUP_REMOVED lines=10> */
.L_x_77:
[----:B------:R-:W-:Y:S05]  /*3870*/  BSYNC B1 ;  /* 0x0000000000017941 */ /* 0x000fea0003800000 */
.L_x_76:
        /* <DEDUP_REMOVED lines=9> */
.L_x_79:
[----:B------:R-:W-:Y:S05]  /*3910*/  BSYNC B1 ;  /* 0x0000000000017941 */ /* 0x000fea0003800000 */
.L_x_78:
        /* <DEDUP_REMOVED lines=9> */
.L_x_81:
[----:B------:R-:W-:Y:S05]  /*39b0*/  BSYNC B1 ;  /* 0x0000000000017941 */ /* 0x000fea0003800000 */
.L_x_80:
        /* <DEDUP_REMOVED lines=10> */
.L_x_83:
[----:B------:R-:W-:Y:S05]  /*3a60*/  BSYNC B1 ;  /* 0x0000000000017941 */ /* 0x000fea0003800000 */
.L_x_82:
        /* <DEDUP_REMOVED lines=10> */
.L_x_85:
[----:B------:R-:W-:Y:S05]  /*3b10*/  BSYNC B1 ;  /* 0x0000000000017941 */ /* 0x000fea0003800000 */
.L_x_84:
        /* <DEDUP_REMOVED lines=9> */
.L_x_87:
[----:B------:R-:W-:Y:S05]  /*3bb0*/  BSYNC B1 ;  /* 0x0000000000017941 */ /* 0x000fea0003800000 */
.L_x_86:
        /* <DEDUP_REMOVED lines=9> */
.L_x_89:
[----:B------:R-:W-:Y:S05]  /*3c50*/  BSYNC B1 ;  /* 0x0000000000017941 */ /* 0x000fea0003800000 */
.L_x_88:
        /* <DEDUP_REMOVED lines=10> */
.L_x_91:
[----:B------:R-:W-:Y:S05]  /*3d00*/  BSYNC B1 ;  /* 0x0000000000017941 */ /* 0x000fea0003800000 */
.L_x_90:
        /* <DEDUP_REMOVED lines=10> */
.L_x_93:
[----:B------:R-:W-:Y:S05]  /*3db0*/  BSYNC B1 ;  /* 0x0000000000017941 */ /* 0x000fea0003800000 */
.L_x_92:
[----:B0--345:R-:W-:Y:S01]  /*3dc0*/  HADD2.F32 R4, -RZ, R20.H0_H0 ;  /* 0x20000014ff047230 */ /* 0x039fe20000004100 */
        /* <DEDUP_REMOVED lines=8> */
.L_x_95:
[----:B------:R-:W-:Y:S05]  /*3e50*/  BSYNC B1 ;  /* 0x0000000000017941 */ /* 0x000fea0003800000 */
.L_x_94:
[----:B0----5:R-:W-:Y:S01]  /*3e60*/  HADD2.F32 R4, -RZ, R20.H0_H0 ;  /* 0x20000014ff047230 */ /* 0x021fe20000004100 */
[----:B------:R-:W-:Y:S01]  /*3e70*/  ISETP.GT.AND P0, PT, R0, 0x8, P0 ;  /* 0x000000080000780c */ /* 0x000fe20000704270 */
[----:B------:R-:W-:Y:S01]  /*3e80*/  @P1 IMAD.MOV.U32 R5, RZ, RZ, R11 ;  /* 0x000000ffff051224 */ /* 0x000fe200078e000b */
[----:B------:R-:W-:Y:S02]  /*3e90*/  BSSY B1, `(.L_x_96) ;  /* 0x0000008000017945 */ /* 0x000fe40003800000 */
[----:B------:R-:W-:Y:S01]  /*3ea0*/  FMUL R3, R4, R59 ;  /* 0x0000003b04037220 */ /* 0x000fe20000400000 */
[----:B------:R-:W-:-:S03]  /*3eb0*/  @P1 IMAD.MOV.U32 R4, RZ, RZ, R10 ;  /* 0x000000ffff041224 */ /* 0x000fc600078e000a */
[----:B------:R-:W-:-:S05]  /*3ec0*/  FFMA R3, R54, R58, R3 ;  /* 0x0000003a36037223 */ /* 0x000fca0000000003 */
[----:B------:R-:W-:-:S05]  /*3ed0*/  F2FP.F16.F32.PACK_AB R3, RZ, R3 ;  /* 0x00000003ff03723e */ /* 0x000fca00000000ff */
[----:B------:R0:W-:Y:S01]  /*3ee0*/  @P1 STG.E.U16 desc[UR36][R4.64+0x70], R3 ;  /* 0x0000700304001986 */ /* 0x0001e2000c101524 */
[----:B------:R-:W-:Y:S05]  /*3ef0*/  @!P0 BRA `(.L_x_97) ;  /* 0x0000000000048947 */ /* 0x000fea0003800000 */
[----:B------:R4:W5:Y:S02]  /*3f00*/  LDG.E.LTC128B.U16 R20, desc[UR36][R8.64+0x72] ;  /* 0x0000722408147981 */ /* 0x000964000c1e1520 */
.L_x_97:
[----:B------:R-:W-:Y:S05]  /*3f10*/  BSYNC B1 ;  /* 0x0000000000017941 */ /* 0x000fea0003800000 */
.L_x_96:
[----:B------:R-:W-:Y:S05]  /*3f20*/  @!P0 BRA `(.L_x_98) ;  /* 0x0000000800708947 */ /* 0x000fea0003800000 */
[----:B-----5:R-:W-:-:S05]  /*3f30*/  HADD2.F32 R20, -RZ, R20.H0_H0 ;  /* 0x20000014ff147230 */ /* 0x020fca0000004100 */
[----:B------:R-:W-:-:S04]  /*3f40*/  FMUL R20, R20, R59 ;  /* 0x0000003b14147220 */ /* 0x000fc80000400000 */
[----:B------:R-:W-:-:S05]  /*3f50*/  FFMA R20, R55, R58, R20 ;  /* 0x0000003a37147223 */ /* 0x000fca0000000014 */
[----:B------:R-:W-:-:S05]  /*3f60*/  F2FP.F16.F32.PACK_AB R20, RZ, R20 ;  /* 0x00000014ff14723e */ /* 0x000fca00000000ff */
[----:B------:R0:W-:Y:S01]  /*3f70*/  STG.E.U16 desc[UR36][R10.64+0x72], R20 ;  /* 0x000072140a007986 */ /* 0x0001e2000c101524 */
[----:B------:R-:W-:Y:S05]  /*3f80*/  BRA `(.L_x_98) ;  /* 0x0000000800587947 */ /* 0x000fea0003800000 */
.L_x_37:
[----:B------:R-:W-:Y:S01]  /*3f90*/  ISETP.GT.AND P3, PT, R18, 0x1, PT ;  /* 0x000000011200780c */ /* 0x000fe20003f64270 */
[----:B------:R-:W-:Y:S01]  /*3fa0*/  ULDC.64 UR4, c[0x0][0x5c0] ;  /* 0x0001700000047ab9 */ /* 0x000fe20000000a00 */
[-C--:B------:R-:W-:Y:S01]  /*3fb0*/  FMUL R24, R24, R58.reuse ;  /* 0x0000003a18187220 */ /* 0x080fe20000400000 */
[----:B------:R-:W-:Y:S01]  /*3fc0*/  LEA R4, P4, R72, UR4, 0x1 ;  /* 0x0000000448047c11 */ /* 0x000fe2000f8808ff */
[-C--:B------:R-:W-:Y:S01]  /*3fd0*/  FMUL R25, R25, R58.reuse ;  /* 0x0000003a19197220 */ /* 0x080fe20000400000 */
[----:B------:R-:W-:Y:S01]  /*3fe0*/  ISETP.GT.AND P0, PT, R0, RZ, P3 ;  /* 0x000000ff0000720c */ /* 0x000fe20001f04270 */
[----:B------:R-:W-:Y:S01]  /*3ff0*/  FMUL R26, R26, R58 ;  /* 0x0000003a1a1a7220 */ /* 0x000fe20000400000 */
[----:B------:R-:W-:Y:S01]  /*4000*/  F2FP.F16.F32.PACK_AB R24, RZ, R24 ;  /* 0x00000018ff18723e */ /* 0x000fe200000000ff */
[-C--:B------:R-:W-:Y:S01]  /*4010*/  FMUL R27, R27, R58.reuse ;  /* 0x0000003a1b1b7220 */ /* 0x080fe20000400000 */
[----:B------:R-:W-:Y:S01]  /*4020*/  LEA.HI.X R5, R72, UR5, R7, 0x1, P4 ;  /* 0x0000000548057c11 */ /* 0x000fe2000a0f0c07 */
[-C--:B------:R-:W-:Y:S01]  /*4030*/  FMUL R28, R28, R58.reuse ;  /* 0x0000003a1c1c7220 */ /* 0x080fe20000400000 */
[----:B------:R-:W-:Y:S01]  /*4040*/  F2FP.F16.F32.PACK_AB R25, RZ, R25 ;  /* 0x00000019ff19723e */ /* 0x000fe200000000ff */
[-C--:B------:R-:W-:Y:S01]  /*4050*/  FMUL R29, R29, R58.reuse ;  /* 0x0000003a1d1d7220 */ /* 0x080fe20000400000 */
[----:B------:R-:W-:Y:S01]  /*4060*/  ISETP.GT.AND P2, PT, R0, 0x8, P2 ;  /* 0x000000080000780c */ /* 0x000fe20001744270 */
[----:B------:R-:W-:Y:S01]  /*4070*/  @P1 STG.E.U16 desc[UR36][R4.64], R24 ;  /* 0x0000001804001986 */ /* 0x000fe2000c101524 */
[----:B------:R-:W-:Y:S01]  /*4080*/  ISETP.GT.AND P1, PT, R18, 0x8, PT ;  /* 0x000000081200780c */ /* 0x000fe20003f24270 */
[----:B------:R-:W-:Y:S01]  /*4090*/  FMUL R30, R30, R58 ;  /* 0x0000003a1e1e7220 */ /* 0x000fe20000400000 */
[C---:B------:R-:W-:Y:S01]  /*40a0*/  SHF.L.U64.HI R3, R64.reuse, 0x1, R65 ;  /* 0x0000000140037819 */ /* 0x040fe20000010241 */
[----:B------:R-:W-:Y:S01]  /*40b0*/  @P0 STG.E.U16 desc[UR36][R4.64+0x2], R25 ;  /* 0x0000021904000986 */ /* 0x000fe2000c101524 */
[----:B------:R-:W-:Y:S01]  /*40c0*/  LEA R6, P5, R64, R4, 0x1 ;  /* 0x0000000440067211 */ /* 0x000fe200078a08ff */
[-C--:B------:R-:W-:Y:S01]  /*40d0*/  FMUL R31, R31, R58.reuse ;  /* 0x0000003a1f1f7220 */ /* 0x080fe20000400000 */
[----:B------:R-:W-:Y:S01]  /*40e0*/  ISETP.GT.AND P3, PT, R0, 0x8, P3 ;  /* 0x000000080000780c */ /* 0x000fe20001f64270 */
[-C--:B------:R-:W-:Y:S01]  /*40f0*/  FMUL R32, R32, R58.reuse ;  /* 0x0000003a20207220 */ /* 0x080fe20000400000 */
[----:B------:R-:W-:Y:S01]  /*4100*/  ISETP.GT.AND P0, PT, R18, 0x9, PT ;  /* 0x000000091200780c */ /* 0x000fe20003f04270 */
[----:B------:R-:W-:Y:S01]  /*4110*/  IMAD.X R7, R3, 0x1, R5, P5 ;  /* 0x0000000103077824 */ /* 0x000fe200028e0605 */
[----:B------:R-:W-:Y:S01]  /*4120*/  ISETP.GT.AND P4, PT, R0, RZ, P1 ;  /* 0x000000ff0000720c */ /* 0x000fe20000f84270 */
[----:B------:R-:W-:Y:S01]  /*4130*/  FMUL R33, R33, R58 ;  /* 0x0000003a21217220 */ /* 0x000fe20000400000 */
[----:B------:R-:W-:Y:S01]  /*4140*/  F2FP.F16.F32.PACK_AB R26, RZ, R26 ;  /* 0x0000001aff1a723e */ /* 0x000fe200000000ff */
[-C--:B------:R-:W-:Y:S01]  /*4150*/  FMUL R34, R34, R58.reuse ;  /* 0x0000003a22227220 */ /* 0x080fe20000400000 */
[----:B------:R-:W-:Y:S01]  /*4160*/  ISETP.GT.AND P5, PT, R0, RZ, P0 ;  /* 0x000000ff0000720c */ /* 0x000fe200007a4270 */
[----:B------:R-:W-:Y:S01]  /*4170*/  FMUL R35, R35, R58 ;  /* 0x0000003a23237220 */ /* 0x000fe20000400000 */
[----:B------:R-:W-:Y:S01]  /*4180*/  F2FP.F16.F32.PACK_AB R27, RZ, R27 ;  /* 0x0000001bff1b723e */ /* 0x000fe200000000ff */
[----:B------:R-:W-:Y:S01]  /*4190*/  @P2 STG.E.U16 desc[UR36][R6.64], R26 ;  /* 0x0000001a06002986 */ /* 0x000fe2000c101524 */
[----:B------:R-:W-:Y:S01]  /*41a0*/  F2FP.F16.F32.PACK_AB R28, RZ, R28 ;  /* 0x0000001cff1c723e */ /* 0x000fe200000000ff */
[-C--:B------:R-:W-:Y:S01]  /*41b0*/  FMUL R36, R36, R58.reuse ;  /* 0x0000003a24247220 */ /* 0x080fe20000400000 */
[----:B------:R-:W-:Y:S01]  /*41c0*/  ISETP.GT.AND P2, PT, R0, 0x8, P1 ;  /* 0x000000080000780c */ /* 0x000fe20000f44270 */
[----:B------:R-:W-:Y:S01]  /*41d0*/  @P3 STG.E.U16 desc[UR36][R6.64+0x2], R27 ;  /* 0x0000021b06003986 */ /* 0x000fe2000c101524 */
[----:B------:R-:W-:Y:S01]  /*41e0*/  ISETP.GT.AND P1, PT, R18, 0x10, PT ;  /* 0x000000101200780c */ /* 0x000fe20003f24270 */
[-C--:B------:R-:W-:Y:S01]  /*41f0*/  FMUL R37, R37, R58.reuse ;  /* 0x0000003a25257220 */ /* 0x080fe20000400000 */
[----:B------:R-:W-:Y:S01]  /*4200*/  F2FP.F16.F32.PACK_AB R29, RZ, R29 ;  /* 0x0000001dff1d723e */ /* 0x000fe200000000ff */
[----:B------:R-:W-:Y:S01]  /*4210*/  @P4 STG.E.U16 desc[UR36][R4.64+0x10], R28 ;  /* 0x0000101c04004986 */ /* 0x000fe2000c101524 */
[----:B------:R-:W-:Y:S01]  /*4220*/  ISETP.GT.AND P3, PT, R0, 0x8, P0 ;  /* 0x000000080000780c */ /* 0x000fe20000764270 */
[-C--:B------:R-:W-:Y:S01]  /*4230*/  FMUL R38, R38, R58.reuse ;  /* 0x0000003a26267220 */ /* 0x080fe20000400000 */
[----:B------:R-:W-:Y:S01]  /*4240*/  ISETP.GT.AND P0, PT, R18, 0x11, PT ;  /* 0x000000111200780c */ /* 0x000fe20003f04270 */
[----:B------:R-:W-:Y:S01]  /*4250*/  @P5 STG.E.U16 desc[UR36][R4.64+0x12], R29 ;  /* 0x0000121d04005986 */ /* 0x000fe2000c101524 */
        /* <DEDUP_REMOVED lines=40> */
[C---:B------:R-:W-:Y:S01]  /*44e0*/  ISETP.GT.AND P4, PT, R0.reuse, RZ, P1 ;  /* 0x000000ff0000720c */ /* 0x040fe20000f84270 */
[-C--:B------:R-:W-:Y:S01]  /*44f0*/  FMUL R51, R51, R58.reuse ;  /* 0x0000003a33337220 */ /* 0x080fe20000400000 */
[----:B------:R-:W-:Y:S01]  /*4500*/  ISETP.GT.AND P5, PT, R0, RZ, P0 ;  /* 0x000000ff0000720c */ /* 0x000fe200007a4270 */
[----:B------:R-:W-:Y:S01]  /*4510*/  FMUL R52, R52, R58 ;  /* 0x0000003a34347220 */ /* 0x000fe20000400000 */
[----:B------:R-:W-:Y:S01]  /*4520*/  F2FP.F16.F32.PACK_AB R38, RZ, R38 ;  /* 0x00000026ff26723e */ /* 0x000fe200000000ff */
[-C--:B------:R-:W-:Y:S01]  /*4530*/  FMUL R53, R53, R58.reuse ;  /* 0x0000003a35357220 */ /* 0x080fe20000400000 */
[----:B------:R-:W-:Y:S01]  /*4540*/  F2FP.F16.F32.PACK_AB R39, RZ, R39 ;  /* 0x00000027ff27723e */ /* 0x000fe200000000ff */
[----:B------:R-:W-:Y:S01]  /*4550*/  FMUL R54, R54, R58 ;  /* 0x0000003a36367220 */ /* 0x000fe20000400000 */
[----:B------:R-:W-:Y:S01]  /*4560*/  F2FP.F16.F32.PACK_AB R40, RZ, R40 ;  /* 0x00000028ff28723e */ /* 0x000fe200000000ff */
[----:B------:R-:W-:Y:S01]  /*4570*/  @P2 STG.E.U16 desc[UR36][R6.64+0x30], R38 ;  /* 0x0000302606002986 */ /* 0x000fe2000c101524 */
[----:B------:R-:W-:Y:S01]  /*4580*/  F2FP.F16.F32.PACK_AB R41, RZ, R41 ;  /* 0x00000029ff29723e */ /* 0x000fe200000000ff */
[----:B------:R-:W-:Y:S01]  /*4590*/  FMUL R55, R55, R58 ;  /* 0x0000003a37377220 */ /* 0x000fe20000400000 */
[C---:B------:R-:W-:Y:S01]  /*45a0*/  ISETP.GT.AND P1, PT, R0.reuse, 0x8, P1 ;  /* 0x000000080000780c */ /* 0x040fe20000f24270 */
[----:B------:R-:W-:Y:S01]  /*45b0*/  @P3 STG.E.U16 desc[UR36][R6.64+0x32], R39 ;  /* 0x0000322706003986 */ /* 0x000fe2000c101524 */
[----:B------:R-:W-:-:S02]  /*45c0*/  ISETP.GT.AND P2, PT, R0, 0x8, P0 ;  /* 0x000000080000780c */ /* 0x000fc40000744270 */
[----:B------:R-:W-:Y:S01]  /*45d0*/  F2FP.F16.F32.PACK_AB R42, RZ, R42 ;  /* 0x0000002aff2a723e */ /* 0x000fe200000000ff */
[----:B------:R-:W-:Y:S01]  /*45e0*/  @P4 STG.E.U16 desc[UR36][R4.64+0x40], R40 ;  /* 0x0000402804004986 */ /* 0x000fe2000c101524 */
[C---:B------:R-:W-:Y:S02]  /*45f0*/  ISETP.GT.AND P4, PT, R18.reuse, 0x28, PT ;  /* 0x000000281200780c */ /* 0x040fe40003f84270 */
[----:B------:R-:W-:Y:S01]  /*4600*/  ISETP.GT.AND P0, PT, R18, 0x29, PT ;  /* 0x000000291200780c */ /* 0x000fe20003f04270 */
[----:B------:R-:W-:Y:S01]  /*4610*/  @P5 STG.E.U16 desc[UR36][R4.64+0x42], R41 ;  /* 0x0000422904005986 */ /* 0x000fe2000c101524 */
[----:B------:R-:W-:Y:S02]  /*4620*/  ISETP.GT.AND P5, PT, R0, RZ, P4 ;  /* 0x000000ff0000720c */ /* 0x000fe400027a4270 */
[----:B------:R-:W-:Y:S01]  /*4630*/  F2FP.F16.F32.PACK_AB R43, RZ, R43 ;  /* 0x0000002bff2b723e */ /* 0x000fe200000000ff */
[----:B------:R-:W-:Y:S01]  /*4640*/  @P1 STG.E.U16 desc[UR36][R6.64+0x40], R42 ;  /* 0x0000402a06001986 */ /* 0x000fe2000c101524 */
[----:B------:R-:W-:-:S02]  /*4650*/  F2FP.F16.F32.PACK_AB R44, RZ, R44 ;  /* 0x0000002cff2c723e */ /* 0x000fc400000000ff */
[C---:B------:R-:W-:Y:S01]  /*4660*/  ISETP.GT.AND P3, PT, R0.reuse, RZ, P0 ;  /* 0x000000ff0000720c */ /* 0x040fe20000764270 */
[----:B------:R-:W-:Y:S01]  /*4670*/  @P2 STG.E.U16 desc[UR36][R6.64+0x42], R43 ;  /* 0x0000422b06002986 */ /* 0x000fe2000c101524 */
[C---:B------:R-:W-:Y:S02]  /*4680*/  ISETP.GT.AND P4, PT, R0.reuse, 0x8, P4 ;  /* 0x000000080000780c */ /* 0x040fe40002784270 */
[----:B------:R-:W-:Y:S02]  /*4690*/  F2FP.F16.F32.PACK_AB R45, RZ, R45 ;  /* 0x0000002dff2d723e */ /* 0x000fe400000000ff */
[----:B------:R-:W-:Y:S01]  /*46a0*/  F2FP.F16.F32.PACK_AB R46, RZ, R46 ;  /* 0x0000002eff2e723e */ /* 0x000fe200000000ff */
[----:B------:R-:W-:Y:S01]  /*46b0*/  @P5 STG.E.U16 desc[UR36][R4.64+0x50], R44 ;  /* 0x0000502c04005986 */ /* 0x000fe2000c101524 */
[----:B------:R-:W-:Y:S02]  /*46c0*/  ISETP.GT.AND P5, PT, R0, 0x8, P0 ;  /* 0x000000080000780c */ /* 0x000fe400007a4270 */
[----:B------:R-:W-:-:S02]  /*46d0*/  F2FP.F16.F32.PACK_AB R47, RZ, R47 ;  /* 0x0000002fff2f723e */ /* 0x000fc400000000ff */
[C---:B------:R-:W-:Y:S01]  /*46e0*/  ISETP.GT.AND P2, PT, R18.reuse, 0x31, PT ;  /* 0x000000311200780c */ /* 0x040fe20003f44270 */
[----:B------:R-:W-:Y:S01]  /*46f0*/  @P3 STG.E.U16 desc[UR36][R4.64+0x52], R45 ;  /* 0x0000522d04003986 */ /* 0x000fe2000c101524 */
[----:B------:R-:W-:Y:S02]  /*4700*/  ISETP.GT.AND P3, PT, R18, 0x30, PT ;  /* 0x000000301200780c */ /* 0x000fe40003f64270 */
[----:B------:R-:W-:Y:S01]  /*4710*/  F2FP.F16.F32.PACK_AB R48, RZ, R48 ;  /* 0x00000030ff30723e */ /* 0x000fe200000000ff */
[----:B------:R-:W-:Y:S01]  /*4720*/  @P4 STG.E.U16 desc[UR36][R6.64+0x50], R46 ;  /* 0x0000502e06004986 */ /* 0x000fe2000c101524 */
[C---:B------:R-:W-:Y:S02]  /*4730*/  ISETP.GT.AND P4, PT, R0.reuse, RZ, P2 ;  /* 0x000000ff0000720c */ /* 0x040fe40001784270 */
[----:B------:R-:W-:Y:S01]  /*4740*/  F2FP.F16.F32.PACK_AB R49, RZ, R49 ;  /* 0x00000031ff31723e */ /* 0x000fe200000000ff */
[----:B------:R-:W-:Y:S01]  /*4750*/  @P5 STG.E.U16 desc[UR36][R6.64+0x52], R47 ;  /* 0x0000522f06005986 */ /* 0x000fe2000c101524 */
[----:B------:R-:W-:-:S02]  /*4760*/  ISETP.GT.AND P5, PT, R0, RZ, P3 ;  /* 0x000000ff0000720c */ /* 0x000fc40001fa4270 */
[C---:B------:R-:W-:Y:S02]  /*4770*/  ISETP.GT.AND P1, PT, R18.reuse, 0x38, PT ;  /* 0x000000381200780c */ /* 0x040fe40003f24270 */
[----:B------:R-:W-:Y:S02]  /*4780*/  ISETP.GT.AND P0, PT, R18, 0x39, PT ;  /* 0x000000391200780c */ /* 0x000fe40003f04270 */
[C---:B------:R-:W-:Y:S02]  /*4790*/  ISETP.GT.AND P3, PT, R0.reuse, 0x8, P3 ;  /* 0x000000080000780c */ /* 0x040fe40001f64270 */
[C---:B------:R-:W-:Y:S02]  /*47a0*/  ISETP.GT.AND P2, PT, R0.reuse, 0x8, P2 ;  /* 0x000000080000780c */ /* 0x040fe40001744270 */
[----:B------:R-:W-:Y:S02]  /*47b0*/  F2FP.F16.F32.PACK_AB R50, RZ, R50 ;  /* 0x00000032ff32723e */ /* 0x000fe400000000ff */
[----:B------:R-:W-:Y:S01]  /*47c0*/  F2FP.F16.F32.PACK_AB R51, RZ, R51 ;  /* 0x00000033ff33723e */ /* 0x000fe200000000ff */
[----:B------:R-:W-:Y:S01]  /*47d0*/  @P5 STG.E.U16 desc[UR36][R4.64+0x60], R48 ;  /* 0x0000603004005986 */ /* 0x000fe2000c101524 */
[----:B------:R-:W-:-:S02]  /*47e0*/  ISETP.GT.AND P5, PT, R0, RZ, P0 ;  /* 0x000000ff0000720c */ /* 0x000fc400007a4270 */
[C---:B------:R-:W-:Y:S01]  /*47f0*/  ISETP.GT.AND P0, PT, R0.reuse, 0x8, P0 ;  /* 0x000000080000780c */ /* 0x040fe20000704270 */
[----:B------:R-:W-:Y:S01]  /*4800*/  @P4 STG.E.U16 desc[UR36][R4.64+0x62], R49 ;  /* 0x0000623104004986 */ /* 0x000fe2000c101524 */
[C---:B------:R-:W-:Y:S02]  /*4810*/  ISETP.GT.AND P4, PT, R0.reuse, RZ, P1 ;  /* 0x000000ff0000720c */ /* 0x040fe40000f84270 */
[----:B------:R-:W-:Y:S01]  /*4820*/  ISETP.GT.AND P1, PT, R0, 0x8, P1 ;  /* 0x000000080000780c */ /* 0x000fe20000f24270 */
[----:B------:R-:W-:Y:S01]  /*4830*/  @P3 STG.E.U16 desc[UR36][R6.64+0x60], R50 ;  /* 0x0000603206003986 */ /* 0x000fe2000c101524 */
[----:B------:R-:W-:Y:S02]  /*4840*/  F2FP.F16.F32.PACK_AB R52, RZ, R52 ;  /* 0x00000034ff34723e */ /* 0x000fe400000000ff */
[----:B------:R-:W-:Y:S01]  /*4850*/  F2FP.F16.F32.PACK_AB R53, RZ, R53 ;  /* 0x00000035ff35723e */ /* 0x000fe200000000ff */
[----:B------:R-:W-:Y:S01]  /*4860*/  @P2 STG.E.U16 desc[UR36][R6.64+0x62], R51 ;  /* 0x0000623306002986 */ /* 0x000fe2000c101524 */
[----:B------:R-:W-:-:S02]  /*4870*/  F2FP.F16.F32.PACK_AB R54, RZ, R54 ;  /* 0x00000036ff36723e */ /* 0x000fc400000000ff */
[----:B------:R-:W-:-:S03]  /*4880*/  F2FP.F16.F32.PACK_AB R55, RZ, R55 ;  /* 0x00000037ff37723e */ /* 0x000fc600000000ff */
[----:B------:R-:W-:Y:S04]  /*4890*/  @P4 STG.E.U16 desc[UR36][R4.64+0x70], R52 ;  /* 0x0000703404004986 */ /* 0x000fe8000c101524 */
[----:B------:R0:W-:Y:S02]  /*48a0*/  @P5 STG.E.U16 desc[UR36][R4.64+0x72], R53 ;  /* 0x0000723504005986 */ /* 0x0001e4000c101524 */
[----:B0-----:R-:W-:Y:S02]  /*48b0*/  @P1 IMAD.MOV.U32 R4, RZ, RZ, R6 ;  /* 0x000000ffff041224 */ /* 0x001fe400078e0006 */
[----:B------:R-:W-:-:S05]  /*48c0*/  @P1 IMAD.MOV.U32 R5, RZ, RZ, R7 ;  /* 0x000000ffff051224 */ /* 0x000fca00078e0007 */
[----:B------:R0:W-:Y:S04]  /*48d0*/  @P1 STG.E.U16 desc[UR36][R4.64+0x70], R54 ;  /* 0x0000703604001986 */ /* 0x0001e8000c101524 */
[----:B------:R0:W-:Y:S02]  /*48e0*/  @P0 STG.E.U16 desc[UR36][R6.64+0x72], R55 ;  /* 0x0000723706000986 */ /* 0x0001e4000c101524 */
.L_x_98:
[----:B------:R-:W-:Y:S05]  /*48f0*/  BSYNC B0 ;  /* 0x0000000000007941 */ /* 0x000fea0003800000 */
.L_x_36:
[----:B0-----:R-:W2:Y:S01]  /*4900*/  LDL.64 R4, [R1] ;  /* 0x0000000001047983 */ /* 0x001ea20000100a00 */
[----:B------:R-:W-:Y:S01]  /*4910*/  ULDC.64 UR4, c[0x0][0x650] ;  /* 0x0001940000047ab9 */ /* 0x000fe20000000a00 */
[----:B------:R-:W-:Y:S02]  /*4920*/  IMAD.U32 R0, RZ, RZ, UR44 ;  /* 0x0000002cff007e24 */ /* 0x000fe4000f8e00ff */
[----:B------:R-:W-:Y:S02]  /*4930*/  IMAD.MOV.U32 R22, RZ, RZ, -0x1 ;  /* 0xffffffffff167424 */ /* 0x000fe400078e00ff */
[----:B------:R0:W-:Y:S01]  /*4940*/  SYNCS.ARRIVE.TRANS64.A1T0 RZ, [R0+UR48], RZ ;  /* 0x000000ff00ff79a7 */ /* 0x0001e20008100030 */
[----:B------:R-:W-:Y:S02]  /*4950*/  IMAD.MOV.U32 R18, RZ, RZ, -0x1 ;  /* 0xffffffffff127424 */ /* 0x000fe400078e00ff */
[----:B------:R-:W-:Y:S01]  /*4960*/  IMAD.MOV.U32 R19, RZ, RZ, -0x1 ;  /* 0xffffffffff137424 */ /* 0x000fe200078e00ff */
[----:B0-----:R-:W-:-:S02]  /*4970*/  PRMT R0, RZ, 0x7610, R0 ;  /* 0x00007610ff007816 */ /* 0x001fc40000000000 */
[----:B--2---:R-:W-:-:S05]  /*4980*/  LEA R16, P0, R4, R16, 0x1 ;  /* 0x0000001004107211 */ /* 0x004fca00078008ff */
[----:B------:R-:W-:Y:S01]  /*4990*/  IMAD.X R17, R68, 0x1, R17, P0 ;  /* 0x0000000144117824 */ /* 0x000fe200000e0611 */
[----:B------:R-:W-:-:S04]  /*49a0*/  ISETP.GE.U32.AND P0, PT, R16, UR4, PT ;  /* 0x0000000410007c0c */ /* 0x000fc8000bf06070 */
[----:B------:R-:W-:-:S13]  /*49b0*/  ISETP.GE.U32.AND.EX P0, PT, R17, UR5, PT, P0 ;  /* 0x0000000511007c0c */ /* 0x000fda000bf06100 */
[----:B------:R-:W-:Y:S05]  /*49c0*/  @P0 BRA `(.L_x_99) ;  /* 0x00000004004c0947 */ /* 0x000fea0003800000 */
[----:B------:R-:W0:Y:S01]  /*49d0*/  LDC.64 R10, c[0x0][0x628] ;  /* 0x00018a00ff0a7b82 */ /* 0x000e220000000a00 */
[----:B------:R-:W2:Y:S01]  /*49e0*/  S2R R12, SR_CTAID.X ;  /* 0x00000000000c7919 */ /* 0x000ea20000002500 */
[----:B-1-34-:R-:W-:Y:S02]  /*49f0*/  IMAD.MOV.U32 R8, RZ, RZ, R16 ;  /* 0x000000ffff087224 */ /* 0x01afe400078e0010 */
[----:B------:R-:W-:Y:S01]  /*4a00*/  IMAD.MOV.U32 R9, RZ, RZ, R17 ;  /* 0x000000ffff097224 */ /* 0x000fe200078e0011 */
[----:B------:R-:W1:Y:S03]  /*4a10*/  S2R R18, SR_CTAID.Y ;  /* 0x0000000000127919 */ /* 0x000e660000002600 */
[----:B------:R-:W3:Y:S08]  /*4a20*/  LDC R0, c[0x0][0x630] ;  /* 0x00018c00ff007b82 */ /* 0x000ef00000000800 */
[----:B------:R-:W4:Y:S01]  /*4a30*/  LDC.64 R14, c[0x0][0x620] ;  /* 0x00018800ff0e7b82 */ /* 0x000f220000000a00 */
[----:B0-----:R-:W-:-:S04]  /*4a40*/  ISETP.NE.U32.AND P0, PT, R10, RZ, PT ;  /* 0x000000ff0a00720c */ /* 0x001fc80003f05070 */
[----:B------:R-:W-:-:S13]  /*4a50*/  ISETP.NE.AND.EX P0, PT, R11, RZ, PT, P0 ;  /* 0x000000ff0b00720c */ /* 0x000fda0003f05300 */
[----:B-1234-:R-:W-:Y:S05]  /*4a60*/  @!P0 BRA `(.L_x_100) ;  /* 0x0000000000288947 */ /* 0x01efea0003800000 */
[----:B------:R-:W0:Y:S02]  /*4a70*/  LDC R3, c[0x0][0x634] ;  /* 0x00018d00ff037b82 */ /* 0x000e240000000800 */
[----:B0-----:R-:W-:-:S05]  /*4a80*/  IADD3 R3, P0, R16, R3, RZ ;  /* 0x0000000310037210 */ /* 0x001fca0007f1e0ff */
        /* <DEDUP_REMOVED lines=8> */
.L_x_100:
[-CC-:B------:R-:W-:Y:S01]  /*4b10*/  SHF.R.U64 R19, R8, R0.reuse, R9.reuse ;  /* 0x0000000008137219 */ /* 0x180fe20000001209 */
[----:B------:R-:W0:Y:S01]  /*4b20*/  LDC.64 R24, c[0x0][0x640] ;  /* 0x00019000ff187b82 */ /* 0x000e220000000a00 */
[----:B------:R-:W-:Y:S01]  /*4b30*/  SHF.R.U32.HI R0, RZ, R0, R9 ;  /* 0x00000000ff007219 */ /* 0x000fe20000011609 */
[----:B------:R-:W-:Y:S01]  /*4b40*/  ULDC UR4, c[0x0][0x150] ;  /* 0x0000540000047ab9 */ /* 0x000fe20000000800 */
[----:B------:R-:W-:Y:S02]  /*4b50*/  IADD3 R3, P0, RZ, -R19, RZ ;  /* 0x80000013ff037210 */ /* 0x000fe40007f1e0ff */
[----:B------:R-:W-:-:S03]  /*4b60*/  I2FP.F32.U32 R7, R12 ;  /* 0x0000000c00077245 */ /* 0x000fc60000201000 */
[----:B------:R-:W1:Y:S01]  /*4b70*/  LDC R6, c[0x0][0x618] ;  /* 0x00018600ff067b82 */ /* 0x000e620000000800 */
[----:B------:R-:W-:Y:S02]  /*4b80*/  IMAD.X R5, RZ, RZ, ~R0, P0 ;  /* 0x000000ffff057224 */ /* 0x000fe400000e0e00 */
[----:B------:R-:W-:Y:S01]  /*4b90*/  FMUL R7, R7, UR4 ;  /* 0x0000000407077c20 */ /* 0x000fe20008400000 */
[----:B------:R-:W-:Y:S01]  /*4ba0*/  ULDC UR4, c[0x0][0x154] ;  /* 0x0000550000047ab9 */ /* 0x000fe20000000800 */
[-C--:B------:R-:W-:Y:S02]  /*4bb0*/  IMAD R0, R5, R14.reuse, RZ ;  /* 0x0000000e05007224 */ /* 0x080fe400078e02ff */
[C---:B------:R-:W-:Y:S01]  /*4bc0*/  IMAD.WIDE.U32 R4, R3.reuse, R14, R16 ;  /* 0x0000000e03047225 */ /* 0x040fe200078e0010 */
[----:B------:R-:W2:Y:S01]  /*4bd0*/  LDC R8, c[0x0][0x608] ;  /* 0x00018200ff087b82 */ /* 0x000ea20000000800 */
[----:B------:R-:W3:Y:S02]  /*4be0*/  F2I.U32.TRUNC.NTZ R7, R7 ;  /* 0x0000000700077305 */ /* 0x000ee4000020f000 */
[----:B------:R-:W-:Y:S01]  /*4bf0*/  IMAD R3, R3, R15, R0 ;  /* 0x0000000f03037224 */ /* 0x000fe200078e0200 */
[----:B------:R-:W-:-:S03]  /*4c00*/  I2FP.F32.U32 R0, R18 ;  /* 0x0000001200007245 */ /* 0x000fc60000201000 */
[----:B------:R-:W-:Y:S01]  /*4c10*/  IMAD.IADD R3, R5, 0x1, R3 ;  /* 0x0000000105037824 */ /* 0x000fe200078e0203 */
[----:B------:R-:W4:Y:S01]  /*4c20*/  LDC R11, c[0x0][0x658] ;  /* 0x00019600ff0b7b82 */ /* 0x000f220000000800 */
[----:B0-----:R-:W-:-:S04]  /*4c30*/  ISETP.NE.U32.AND P0, PT, R24, RZ, PT ;  /* 0x000000ff1800720c */ /* 0x001fc80003f05070 */
[----:B------:R-:W-:-:S03]  /*4c40*/  ISETP.NE.AND.EX P0, PT, R25, RZ, PT, P0 ;  /* 0x000000ff1900720c */ /* 0x000fc60003f05300 */
[----:B------:R-:W0:Y:S01]  /*4c50*/  LDC R9, c[0x0][0x144] ;  /* 0x00005100ff097b82 */ /* 0x000e220000000800 */
[-C--:B-1----:R-:W-:Y:S01]  /*4c60*/  SHF.R.U64 R10, R4, R6.reuse, R3 ;  /* 0x00000006040a7219 */ /* 0x082fe20000001203 */
[----:B---3--:R-:W-:Y:S01]  /*4c70*/  IMAD.MOV R7, RZ, RZ, -R7 ;  /* 0x000000ffff077224 */ /* 0x008fe200078e0a07 */
[----:B------:R-:W-:Y:S01]  /*4c80*/  SHF.R.U32.HI R3, RZ, R6, R3 ;  /* 0x00000006ff037219 */ /* 0x000fe20000011603 */
[----:B------:R-:W-:-:S04]  /*4c90*/  FMUL R6, R0, UR4 ;  /* 0x0000000400067c20 */ /* 0x000fc80008400000 */
[----:B------:R-:W1:Y:S01]  /*4ca0*/  LDC R21, c[0x0][0x148] ;  /* 0x00005200ff157b82 */ /* 0x000e620000000800 */
[----:B------:R3:W0:Y:S01]  /*4cb0*/  F2I.U32.TRUNC.NTZ R14, R6 ;  /* 0x00000006000e7305 */ /* 0x000622000020f000 */
[-CC-:B--2---:R-:W-:Y:S02]  /*4cc0*/  SHF.R.U64 R13, R10, R8.reuse, R3.reuse ;  /* 0x000000080a0d7219 */ /* 0x184fe40000001203 */
[----:B------:R-:W-:-:S04]  /*4cd0*/  SHF.R.U32.HI R0, RZ, R8, R3 ;  /* 0x00000008ff007219 */ /* 0x000fc80000011603 */
[----:B-----5:R-:W2:Y:S01]  /*4ce0*/  LDC R20, c[0x0][0x648] ;  /* 0x00019200ff147b82 */ /* 0x020ea20000000800 */
[-CC-:B----4-:R-:W-:Y:S02]  /*4cf0*/  SHF.R.U64 R15, R13, R11.reuse, R0.reuse ;  /* 0x0000000b0d0f7219 */ /* 0x190fe40000001200 */
[----:B------:R-:W-:-:S03]  /*4d00*/  SHF.R.U32.HI R5, RZ, R11, R0 ;  /* 0x0000000bff057219 */ /* 0x000fc60000011600 */
[----:B------:R-:W-:Y:S02]  /*4d10*/  IMAD.MOV.U32 R4, RZ, RZ, R15 ;  /* 0x000000ffff047224 */ /* 0x000fe400078e000f */
[----:B------:R-:W4:Y:S01]  /*4d20*/  LDC R26, c[0x0][0x638] ;  /* 0x00018e00ff1a7b82 */ /* 0x000f220000000800 */
[----:B0-----:R-:W-:-:S07]  /*4d30*/  IMAD R22, R9, R7, R12 ;  /* 0x0000000709167224 */ /* 0x001fce00078e020c */
[----:B------:R-:W0:Y:S08]  /*4d40*/  LDC R27, c[0x0][0x610] ;  /* 0x00018400ff1b7b82 */ /* 0x000e300000000800 */
[----:B------:R-:W0:Y:S01]  /*4d50*/  LDC R28, c[0x0][0x600] ;  /* 0x00018000ff1c7b82 */ /* 0x000e220000000800 */
[----:B-123--:R-:W-:Y:S05]  /*4d60*/  @!P0 BRA `(.L_x_101) ;  /* 0x0000000000288947 */ /* 0x00efea0003800000 */
[----:B------:R-:W1:Y:S02]  /*4d70*/  LDC R0, c[0x0][0x64c] ;  /* 0x00019300ff007b82 */ /* 0x000e640000000800 */
[----:B-1----:R-:W-:-:S05]  /*4d80*/  IADD3 R3, P0, R15, R0, RZ ;  /* 0x000000000f037210 */ /* 0x002fca0007f1e0ff */
        /* <DEDUP_REMOVED lines=8> */
.L_x_101:
[----:B------:R-:W-:Y:S01]  /*4e10*/  ISETP.NE.AND P0, PT, R2, 0x1, PT ;  /* 0x000000010200780c */ /* 0x000fe20003f05270 */
[----:B------:R-:W-:Y:S01]  /*4e20*/  IMAD.MOV R14, RZ, RZ, -R14 ;  /* 0x000000ffff0e7224 */ /* 0x000fe200078e0a0e */
[----:B------:R-:W-:Y:S02]  /*4e30*/  SHF.R.U64 R0, R4, R20, R5 ;  /* 0x0000001404007219 */ /* 0x000fe40000001205 */
[----:B------:R-:W-:Y:S02]  /*4e40*/  LOP3.LUT R3, R13, R70, RZ, 0xc0, !PT ;  /* 0x000000460d037212 */ /* 0x000fe400078ec0ff */
[----:B------:R-:W-:Y:S01]  /*4e50*/  LOP3.LUT R5, R10, R69, RZ, 0xc0, !PT ;  /* 0x000000450a057212 */ /* 0x000fe200078ec0ff */
[----:B------:R-:W-:Y:S02]  /*4e60*/  IMAD.MOV R4, RZ, RZ, -R0 ;  /* 0x000000ffff047224 */ /* 0x000fe400078e0a00 */
[----:B------:R-:W-:Y:S02]  /*4e70*/  IMAD R3, R66, R0, R3 ;  /* 0x0000000042037224 */ /* 0x000fe400078e0203 */
[----:B----4-:R-:W-:-:S02]  /*4e80*/  IMAD R0, R4, R26, R15 ;  /* 0x0000001a04007224 */ /* 0x010fc400078e020f */
[----:B------:R-:W-:Y:S02]  /*4e90*/  @P0 IMAD R22, R21, R14, R18 ;  /* 0x0000000e15160224 */ /* 0x000fe400078e0212 */
[----:B------:R-:W-:Y:S02]  /*4ea0*/  IMAD.MOV.U32 R4, RZ, RZ, 0x1 ;  /* 0x00000001ff047424 */ /* 0x000fe400078e00ff */
[----:B0-----:R-:W-:Y:S02]  /*4eb0*/  IMAD R22, R3, R27, R22 ;  /* 0x0000001b03167224 */ /* 0x001fe400078e0216 */
[----:B------:R-:W-:Y:S01]  /*4ec0*/  IMAD R3, R0, R28, R5 ;  /* 0x0000001c00037224 */ /* 0x000fe200078e0205 */
[----:B------:R-:W-:-:S04]  /*4ed0*/  PRMT R0, R4, 0x7610, R0 ;  /* 0x0000761004007816 */ /* 0x000fc80000000000 */
[----:B------:R-:W-:Y:S02]  /*4ee0*/  SEL R18, R3, R22, !P0 ;  /* 0x0000001603127207 */ /* 0x000fe40004000000 */
[----:B------:R-:W-:-:S07]  /*4ef0*/  SEL R22, R22, R3, !P0 ;  /* 0x0000000316167207 */ /* 0x000fce0004000000 */
.L_x_99:
[----:B------:R-:W-:Y:S01]  /*4f00*/  LOP3.LUT P0, RZ, R0, 0xff, RZ, 0xc0, !PT ;  /* 0x000000ff00ff7812 */ /* 0x000fe2000780c0ff */
[----:B------:R-:W-:Y:S01]  /*4f10*/  UIMAD.WIDE.U32 UR4, UR38, -0x33333333, URZ ;  /* 0xcccccccd260478a5 */ /* 0x000fe2000f8e003f */
[----:B------:R-:W-:-:S03]  /*4f20*/  LOP3.LUT R75, R75, 0x1, RZ, 0x3c, !PT ;  /* 0x000000014b4b7812 */ /* 0x000fc600078e3cff */
[----:B------:R-:W-:-:S04]  /*4f30*/  USHF.R.U32.HI UR4, URZ, 0x2, UR5 ;  /* 0x000000023f047899 */ /* 0x000fc80008011605 */
[----:B------:R-:W-:-:S04]  /*4f40*/  UIMAD UR38, UR4, -0x5, UR38 ;  /* 0xfffffffb042678a4 */ /* 0x000fc8000f8e0226 */
[----:B------:R-:W-:Y:S08]  /*4f50*/  @P0 BRA `(.L_x_102) ;  /* 0xffffffc800300947 */ /* 0x000ff0000383ffff */
[----:B------:R-:W-:Y:S05]  /*4f60*/  EXIT ;  /* 0x000000000000794d */ /* 0x000fea0003800000 */
.L_x_17:
[----:B------:R-:W-:-:S08]  /*4f70*/  ISETP.NE.AND P0, PT, R9, RZ, PT ;  /* 0x000000ff0900720c */ /* 0x000fd00003f05270 */
[----:B0-----:R-:W0:-:S00]  /*4f80*/  USETMAXREG.DEALLOC.CTAPOOL 0x28 ;  /* 0x00000028000079c8 */ /* 0x001e0000080e0500 */
[----:B------:R-:W-:Y:S05]  /*4f90*/  @P0 EXIT ;  /* 0x000000000000094d */ /* 0x000fea0003800000 */
[----:B0-----:R-:W-:Y:S01]  /*4fa0*/  LOP3.LUT P0, RZ, R3, 0xff, RZ, 0xc0, !PT ;  /* 0x000000ff03ff7812 */ /* 0x001fe2000780c0ff */
[----:B------:R-:W-:Y:S02]  /*4fb0*/  IMAD.MOV.U32 R3, RZ, RZ, 0x1 ;  /* 0x00000001ff037424 */ /* 0x000fe400078e00ff */
[----:B------:R-:W-:-:S10]  /*4fc0*/  IMAD.MOV.U32 R8, RZ, RZ, RZ ;  /* 0x000000ffff087224 */ /* 0x000fd400078e00ff */
[----:B------:R-:W-:Y:S05]  /*4fd0*/  @!P0 BRA `(.L_x_103) ;  /* 0x0000000c005c8947 */ /* 0x000fea0003800000 */
[----:B------:R-:W0:Y:S01]  /*4fe0*/  S2R R12, SR_CgaCtaId ;  /* 0x00000000000c7919 */ /* 0x000e220000008800 */
[----:B------:R-:W-:Y:S01]  /*4ff0*/  LOP3.LUT P0, RZ, R4, 0x1f, RZ, 0xc0, !PT ;  /* 0x0000001f04ff7812 */ /* 0x000fe2000780c0ff */
[----:B------:R-:W-:Y:S01]  /*5000*/  ULDC UR5, c[0x0][0x658] ;  /* 0x0001960000057ab9 */ /* 0x000fe20000000800 */
[----:B------:R-:W-:Y:S01]  /*5010*/  UMOV UR6, 0xffffffff ;  /* 0xffffffff00067882 */ /* 0x000fe20000000000 */
[----:B------:R-:W-:Y:S01]  /*5020*/  BSSY B0, `(.L_x_103) ;  /* 0x00000d2000007945 */ /* 0x000fe20003800000 */
[----:B------:R-:W-:Y:S01]  /*5030*/  USHF.L.U32 UR6, UR6, UR5, URZ ;  /* 0x0000000506067299 */ /* 0x000fe2000800063f */
[C---:B------:R-:W-:Y:S01]  /*5040*/  ISETP.NE.AND P2, PT, R5.reuse, RZ, PT ;  /* 0x000000ff0500720c */ /* 0x040fe20003f45270 */
[----:B------:R-:W-:Y:S01]  /*5050*/  IMAD.MOV.U32 R10, RZ, RZ, 0x1 ;  /* 0x00000001ff0a7424 */ /* 0x000fe200078e00ff */
[----:B------:R-:W-:Y:S01]  /*5060*/  ISETP.NE.OR P0, PT, R5, RZ, !P0 ;  /* 0x000000ff0500720c */ /* 0x000fe20004705670 */
[----:B------:R-:W-:Y:S01]  /*5070*/  IMAD.MOV.U32 R3, RZ, RZ, 0x1 ;  /* 0x00000001ff037424 */ /* 0x000fe200078e00ff */
[----:B------:R-:W-:Y:S01]  /*5080*/  LOP3.LUT R9, R23, 0x2, RZ, 0xfc, !PT ;  /* 0x0000000217097812 */ /* 0x000fe200078efcff */
[----:B------:R-:W-:Y:S01]  /*5090*/  IMAD.MOV.U32 R8, RZ, RZ, RZ ;  /* 0x000000ffff087224 */ /* 0x000fe200078e00ff */
[----:B------:R-:W-:Y:S01]  /*50a0*/  ULDC UR4, c[0x0][0x600] ;  /* 0x0001800000047ab9 */ /* 0x000fe20000000800 */
[----:B------:R-:W-:Y:S01]  /*50b0*/  UMOV UR7, 0x1 ;  /* 0x0000000100077882 */ /* 0x000fe20000000000 */
[----:B------:R-:W-:-:S02]  /*50c0*/  UIADD3 UR21, UR40, 0x1, URZ ;  /* 0x0000000128157890 */ /* 0x000fc4000fffe03f */
[----:B------:R-:W-:Y:S02]  /*50d0*/  UIADD3 UR4, UR4, -0x1, URZ ;  /* 0xffffffff04047890 */ /* 0x000fe4000fffe03f */
[----:B------:R-:W-:Y:S02]  /*50e0*/  USHF.L.U32 UR5, UR7, UR5, URZ ;  /* 0x0000000507057299 */ /* 0x000fe4000800063f */
[----:B------:R-:W-:Y:S01]  /*50f0*/  ULOP3.LUT UR13, URZ, UR6, URZ, 0x33, !UPT ;  /* 0x000000063f0d7292 */ /* 0x000fe2000f8e333f */
[----:B------:R-:W-:Y:S01]  /*5100*/  ULDC.64 UR22, c[0x0][0x198] ;  /* 0x0000660000167ab9 */ /* 0x000fe20000000a00 */
[C---:B0-----:R-:W-:Y:S02]  /*5110*/  IMAD.SHL.U32 R11, R12.reuse, 0x20, RZ ;  /* 0x000000200c0b7824 */ /* 0x041fe400078e00ff */
[----:B------:R-:W-:-:S03]  /*5120*/  IMAD.SHL.U32 R12, R12, 0x800, RZ ;  /* 0x000008000c0c7824 */ /* 0x000fc600078e00ff */
[----:B------:R-:W-:Y:S02]  /*5130*/  LOP3.LUT R11, R11, 0x20, RZ, 0xc0, !PT ;  /* 0x000000200b0b7812 */ /* 0x000fe400078ec0ff */
[----:B------:R-:W-:-:S07]  /*5140*/  LOP3.LUT R12, R12, 0x800, RZ, 0xc0, !PT ;  /* 0x000008000c0c7812 */ /* 0x000fce00078ec0ff */
.L_x_115:
[----:B------:R-:W-:-:S03]  /*5150*/  UMOV UR6, 0xffffffff ;  /* 0xffffffff00067882 */ /* 0x000fc60000000000 */
[----:B------:R-:W-:Y:S05]  /*5160*/  BRA.DIV UR6, `(.L_x_104) ;  /* 0x0000001206387947 */ /* 0x000fea000b800000 */
[----:B------:R-:W-:-:S13]  /*5170*/  ELECT P6, URZ, PT ;  /* 0x00000000003f782f */ /* 0x000fda00038c0000 */
.L_x_129:
[----:B------:R-:W0:Y:S01]  /*5180*/  LDC R4, c[0x0][0x28c] ;  /* 0x0000a300ff047b82 */ /* 0x000e220000000800 */
[----:B------:R-:W-:Y:S01]  /*5190*/  BSSY B1, `(.L_x_105) ;  /* 0x0000045000017945 */ /* 0x000fe20003800000 */
[----:B0-----:R-:W-:-:S13]  /*51a0*/  ISETP.LT.OR P6, PT, R4, 0x1, !P6 ;  /* 0x000000010400780c */ /* 0x001fda00077c1670 */
[----:B------:R-:W-:Y:S05]  /*51b0*/  @P6 BRA `(.L_x_106) ;  /* 0x0000000400086947 */ /* 0x000fea0003800000 */
[----:B------:R-:W-:Y:S02]  /*51c0*/  IMAD.SHL.U32 R22, R22, 0x40, RZ ;  /* 0x0000004016167824 */ /* 0x000fe400078e00ff */
[----:B------:R-:W-:Y:S02]  /*51d0*/  IMAD R18, R18, 0x40, R11 ;  /* 0x0000004012127824 */ /* 0x000fe400078e020b */
[----:B------:R-:W-:Y:S02]  /*51e0*/  IMAD.MOV.U32 R15, RZ, RZ, RZ ;  /* 0x000000ffff0f7224 */ /* 0x000fe400078e00ff */
[----:B------:R-:W-:Y:S02]  /*51f0*/  IMAD.U32 R20, RZ, RZ, UR21 ;  /* 0x00000015ff147e24 */ /* 0x000fe4000f8e00ff */
[----:B------:R-:W-:Y:S02]  /*5200*/  IMAD.MOV.U32 R4, RZ, RZ, R3 ;  /* 0x000000ffff047224 */ /* 0x000fe400078e0003 */
[----:B------:R-:W-:-:S07]  /*5210*/  IMAD.MOV.U32 R5, RZ, RZ, R8 ;  /* 0x000000ffff057224 */ /* 0x000fce00078e0008 */
.L_x_110:
[----:B------:R-:W0:Y:S01]  /*5220*/  S2R R7, SR_CgaCtaId ;  /* 0x0000000000077919 */ /* 0x000e220000008800 */
[----:B------:R-:W-:-:S04]  /*5230*/  MOV R6, 0x400 ;  /* 0x0000040000067802 */ /* 0x000fc80000000f00 */
[----:B0-----:R-:W-:Y:S02]  /*5240*/  LEA R14, R7, R6, 0x18 ;  /* 0x00000006070e7211 */ /* 0x001fe400078ec0ff */
[----:B------:R-:W-:Y:S01]  /*5250*/  SHF.L.U32 R6, R4, 0x1f, RZ ;  /* 0x0000001f04067819 */ /* 0x000fe200000006ff */
[----:B------:R-:W0:Y:S02]  /*5260*/  @!P2 LDC R7, c[0x0][0x500] ;  /* 0x00014000ff07ab82 */ /* 0x000e240000000800 */
[----:B------:R-:W-:-:S04]  /*5270*/  IMAD R13, R5, 0x8, R14 ;  /* 0x00000008050d7824 */ /* 0x000fc800078e020e */
[----:B------:R-:W1:Y:S02]  /*5280*/  SYNCS.PHASECHK.TRANS64.TRYWAIT P1, [R13+URZ+0x28], R6 ;  /* 0x000028060d0075a7 */ /* 0x000e64000802017f */
[----:B-1----:R-:W-:Y:S05]  /*5290*/  @!P1 BRA `(.L_x_107) ;  /* 0x00000010000c9947 */ /* 0x002fea0003800000 */
.L_x_130:
[----:B-1----:R-:W-:Y:S01]  /*52a0*/  PRMT R6, R9, 0x9910, RZ ;  /* 0x0000991009067816 */ /* 0x002fe200000000ff */
[----:B0-----:R0:W-:Y:S03]  /*52b0*/  @!P2 SYNCS.ARRIVE.TRANS64 RZ, [R13+URZ], R7 ;  /* 0x000000070dffa9a7 */ /* 0x0011e6000800003f */
[----:B------:R-:W-:-:S13]  /*52c0*/  ISETP.NE.AND P1, PT, R6, 0x2, PT ;  /* 0x000000020600780c */ /* 0x000fda0003f25270 */
[----:B0-----:R-:W-:Y:S05]  /*52d0*/  @P1 BRA `(.L_x_108) ;  /* 0x0000000000041947 */ /* 0x001fea0003800000 */
[----:B------:R-:W-:Y:S01]  /*52e0*/  BPT.TRAP 0x1 ;  /* 0x000000040000795c */ /* 0x000fe20000300000 */
.L_x_108:
[----:B------:R-:W-:Y:S05]  /*52f0*/  @P0 BRA `(.L_x_109) ;  /* 0x0000000000040947 */ /* 0x000fea0003800000 */
[----:B------:R-:W-:Y:S01]  /*5300*/  BPT.TRAP 0x1 ;  /* 0x000000040000795c */ /* 0x000fe20000300000 */
.L_x_109:
[----:B------:R-:W-:Y:S01]  /*5310*/  IMAD R6, R5, 0x4000, R14 ;  /* 0x0000400005067824 */ /* 0x000fe200078e020e */
[----:B------:R-:W-:Y:S01]  /*5320*/  R2UR UR34, R15 ;  /* 0x000000000f2272ca */ /* 0x000fe200000e0000 */
[----:B------:R-:W-:Y:S01]  /*5330*/  VIADD R20, R20, 0xffffffff ;  /* 0xffffffff14147836 */ /* 0x000fe20000000000 */
[----:B------:R-:W-:Y:S01]  /*5340*/  R2UR UR33, R13 ;  /* 0x000000000d2172ca */ /* 0x000fe200000e0000 */
[----:B------:R-:W-:Y:S01]  /*5350*/  UIADD3 UR6, UP0, UR22, 0xf0, URZ ;  /* 0x000000f016067890 */ /* 0x000fe2000ff1e03f */
[----:B------:R-:W-:Y:S01]  /*5360*/  R2UR UR24, R6 ;  /* 0x00000000061872ca */ /* 0x000fe200000e0000 */
[----:B------:R-:W-:Y:S01]  /*5370*/  IMAD R6, R5, 0x2000, R12 ;  /* 0x0000200005067824 */ /* 0x000fe200078e020c */
[----:B------:R-:W-:Y:S01]  /*5380*/  R2UR UR36, R19 ;  /* 0x00000000132472ca */ /* 0x000fe200000e0000 */
[----:B------:R-:W-:Y:S01]  /*5390*/  UIADD3 UR30, UP1, UR22, 0x1f0, URZ ;  /* 0x000001f0161e7890 */ /* 0x000fe2000ff3e03f */
[----:B------:R-:W-:Y:S01]  /*53a0*/  R2UR UR35, R22 ;  /* 0x00000000162372ca */ /* 0x000fe200000e0000 */
[----:B------:R-:W-:Y:S01]  /*53b0*/  IMAD R6, R6, 0x2, R14 ;  /* 0x0000000206067824 */ /* 0x000fe200078e020e */
[----:B------:R-:W-:Y:S01]  /*53c0*/  R2UR UR19, R18 ;  /* 0x00000000121372ca */ /* 0x000fe200000e0000 */
[----:B------:R-:W-:Y:S01]  /*53d0*/  UIADD3.X UR7, URZ, UR23, URZ, UP0, !UPT ;  /* 0x000000173f077290 */ /* 0x000fe200087fe43f */
[----:B------:R-:W-:Y:S01]  /*53e0*/  ISETP.GT.AND P3, PT, R20, 0x1, PT ;  /* 0x000000011400780c */ /* 0x000fe20003f64270 */
[----:B------:R-:W-:Y:S01]  /*53f0*/  UIADD3 UR26, UR34, 0x40, URZ ;  /* 0x00000040221a7890 */ /* 0x000fe2000fffe03f */
[----:B------:R-:W-:Y:S01]  /*5400*/  R2UR UR8, R6 ;  /* 0x00000000060872ca */ /* 0x000fe200000e0000 */
[----:B------:R-:W-:Y:S01]  /*5410*/  UIADD3.X UR31, URZ, UR23, URZ, UP1, !UPT ;  /* 0x000000173f1f7290 */ /* 0x000fe20008ffe43f */
[----:B------:R-:W-:Y:S01]  /*5420*/  VIADD R5, R5, 0x1 ;  /* 0x0000000105057836 */ /* 0x000fe20000000000 */
[----:B------:R-:W-:Y:S01]  /*5430*/  UIADD3 UR32, UR24, 0x180, URZ ;  /* 0x0000018018207890 */ /* 0x000fe2000fffe03f */
[----:B------:R-:W-:Y:S01]  /*5440*/  VIADD R15, R15, 0x80 ;  /* 0x000000800f0f7836 */ /* 0x000fe20000000000 */
[----:B------:R-:W-:Y:S01]  /*5450*/  UIADD3 UR24, UR24, 0x2180, URZ ;  /* 0x0000218018187890 */ /* 0x000fe2000fffe03f */
[----:B------:R-:W-:Y:S01]  /*5460*/  UMOV UR14, 0x0 ;  /* 0x00000000000e7882 */ /* 0x000fe20000000000 */
[----:B------:R-:W-:Y:S01]  /*5470*/  UMOV UR15, 0x10000000 ;  /* 0x10000000000f7882 */ /* 0x000fe20000000000 */
[----:B------:R-:W-:Y:S01]  /*5480*/  ISETP.NE.AND P1, PT, R5, 0x5, PT ;  /* 0x000000050500780c */ /* 0x000fe20003f25270 */
[----:B------:R-:W-:Y:S01]  /*5490*/  UMOV UR25, UR33 ;  /* 0x0000002100197c82 */ /* 0x000fe20008000000 */
[----:B------:R-:W-:Y:S01]  /*54a0*/  UMOV UR28, UR36 ;  /* 0x00000024001c7c82 */ /* 0x000fe20008000000 */
[----:B------:R-:W-:-:S02]  /*54b0*/  UMOV UR27, UR35 ;  /* 0x00000023001b7c82 */ /* 0x000fc40008000000 */
[----:B------:R-:W-:Y:S01]  /*54c0*/  UIADD3 UR16, UR8, 0x14180, URZ ;  /* 0x0001418008107890 */ /* 0x000fe2000fffe03f */
[----:B------:R0:W-:Y:S01]  /*54d0*/  UTMALDG.3D [UR32], [UR6], desc[UR14] ;  /* 0x00000e20060075b4 */ /* 0x0001e20008011000 */
[----:B------:R-:W-:Y:S01]  /*54e0*/  UIADD3 UR8, UR8, 0x16180, URZ ;  /* 0x0001618008087890 */ /* 0x000fe2000fffe03f */
[----:B------:R-:W-:Y:S01]  /*54f0*/  SEL R7, RZ, 0x1, P1 ;  /* 0x00000001ff077807 */ /* 0x000fe20000800000 */
[----:B------:R-:W-:Y:S01]  /*5500*/  UMOV UR29, 0x30000 ;  /* 0x00030000001d7882 */ /* 0x000fe20000000000 */
[----:B------:R-:W-:Y:S01]  /*5510*/  UMOV UR17, UR33 ;  /* 0x0000002100117c82 */ /* 0x000fe20008000000 */
[----:B------:R-:W-:Y:S01]  /*5520*/  UMOV UR18, UR34 ;  /* 0x0000002200127c82 */ /* 0x000fe20008000000 */
[----:B------:R-:W-:Y:S01]  /*5530*/  UMOV UR20, UR36 ;  /* 0x0000002400147c82 */ /* 0x000fe20008000000 */
[----:B------:R-:W-:Y:S01]  /*5540*/  UMOV UR9, UR33 ;  /* 0x0000002100097c82 */ /* 0x000fe20008000000 */
[----:B------:R-:W-:Y:S01]  /*5550*/  UMOV UR11, UR19 ;  /* 0x00000013000b7c82 */ /* 0x000fe20008000000 */
[----:B------:R-:W-:Y:S01]  /*5560*/  UMOV UR12, UR36 ;  /* 0x00000024000c7c82 */ /* 0x000fe20008000000 */
[----:B------:R0:W-:Y:S01]  /*5570*/  UTMALDG.3D [UR24], [UR6], desc[UR14] ;  /* 0x00000e18060075b4 */ /* 0x0001e20008011000 */
[----:B------:R-:W-:Y:S01]  /*5580*/  UMOV UR10, UR26 ;  /* 0x0000001a000a7c82 */ /* 0x000fe20008000000 */
[----:B------:R-:W-:-:S02]  /*5590*/  LOP3.LUT R4, R4, R7, RZ, 0x3c, !PT ;  /* 0x0000000704047212 */ /* 0x000fc400078e3cff */
[----:B------:R-:W-:Y:S01]  /*55a0*/  SEL R5, R5, RZ, P1 ;  /* 0x000000ff05057207 */ /* 0x000fe20000800000 */
[----:B------:R0:W-:Y:S01]  /*55b0*/  UTMALDG.3D.MULTICAST [UR16], [UR30], UR29, desc[UR14] ;  /* 0x00000e101e0073b4 */ /* 0x0001e2000801181d */
[----:B------:R0:W-:Y:S02]  /*55c0*/  UTMALDG.3D.MULTICAST [UR8], [UR30], UR29, desc[UR14] ;  /* 0x00000e081e0073b4 */ /* 0x0001e4000801181d */
[----:B0-----:R-:W-:Y:S05]  /*55d0*/  @P3 BRA `(.L_x_110) ;  /* 0xfffffffc00103947 */ /* 0x001fea000383ffff */
.L_x_106:
[----:B------:R-:W-:Y:S05]  /*55e0*/  BSYNC B1 ;  /* 0x0000000000017941 */ /* 0x000fea0003800000 */
.L_x_105:
[----:B------:R-:W2:Y:S01]  /*55f0*/  LDL.64 R24, [R1] ;  /* 0x0000000001187983 */ /* 0x000ea20000100a00 */
[----:B------:R-:W-:Y:S01]  /*5600*/  LOP3.LUT P4, RZ, R10, 0xff, RZ, 0xc0, !PT ;  /* 0x000000ff0aff7812 */ /* 0x000fe2000788c0ff */
[----:B------:R-:W-:Y:S01]  /*5610*/  VIADD R7, R8, UR40 ;  /* 0x0000002808077c36 */ /* 0x000fe20008000000 */
[----:B------:R-:W-:Y:S01]  /*5620*/  ULDC.64 UR6, c[0x0][0x650] ;  /* 0x0001940000067ab9 */ /* 0x000fe20000000a00 */
[----:B------:R-:W-:Y:S01]  /*5630*/  IMAD.U32 R8, RZ, RZ, UR40 ;  /* 0x00000028ff087e24 */ /* 0x000fe2000f8e00ff */
[----:B------:R-:W-:Y:S01]  /*5640*/  UISETP.GE.U32.AND UP0, UPT, UR40, 0x5, UPT ;  /* 0x000000052800788c */ /* 0x000fe2000bf06070 */
[----:B------:R-:W-:Y:S01]  /*5650*/  BSSY B1, `(.L_x_111) ;  /* 0x000006c000017945 */ /* 0x000fe20003800000 */
[----:B------:R-:W-:Y:S01]  /*5660*/  ISETP.GT.U32.AND P1, PT, R7, 0x4, PT ;  /* 0x000000040700780c */ /* 0x000fe20003f24070 */
[----:B------:R-:W-:Y:S01]  /*5670*/  IMAD.MOV.U32 R22, RZ, RZ, -0x1 ;  /* 0xffffffffff167424 */ /* 0x000fe200078e00ff */
[----:B------:R-:W-:Y:S01]  /*5680*/  PRMT R10, RZ, 0x7610, R10 ;  /* 0x00007610ff0a7816 */ /* 0x000fe2000000000a */
[----:B------:R-:W-:Y:S01]  /*5690*/  IMAD.MOV.U32 R18, RZ, RZ, -0x1 ;  /* 0xffffffffff127424 */ /* 0x000fe200078e00ff */
[----:B------:R-:W-:Y:S01]  /*56a0*/  ISETP.LT.U32.AND P1, PT, R8, 0x5, P1 ;  /* 0x000000050800780c */ /* 0x000fe20000f21070 */
[----:B------:R-:W-:Y:S01]  /*56b0*/  IMAD.MOV.U32 R19, RZ, RZ, -0x1 ;  /* 0xffffffffff137424 */ /* 0x000fe200078e00ff */
[----:B------:R-:W-:Y:S01]  /*56c0*/  PLOP3.LUT P3, PT, PT, PT, UP0, 0x80, 0x0 ;  /* 0x000000000000781c */ /* 0x000fe20003f6f008 */
[----:B------:R-:W0:Y:S01]  /*56d0*/  @P4 S2R R5, SR_CgaCtaId ;  /* 0x0000000000054919 */ /* 0x000e220000008800 */
[----:B------:R-:W-:-:S04]  /*56e0*/  @P4 MOV R4, 0x400 ;  /* 0x0000040000044802 */ /* 0x000fc80000000f00 */
[----:B0-----:R-:W-:Y:S01]  /*56f0*/  @P4 LEA R6, R5, R4, 0x18 ;  /* 0x0000000405064211 */ /* 0x001fe200078ec0ff */
[----:B------:R-:W-:Y:S01]  /*5700*/  IMAD.WIDE.U32 R4, R7, -0x33333333, RZ ;  /* 0xcccccccd07047825 */ /* 0x000fe200078e00ff */
[----:B------:R-:W-:Y:S02]  /*5710*/  SEL R4, RZ, 0x1, !P1 ;  /* 0x00000001ff047807 */ /* 0x000fe40004800000 */
[----:B------:R0:W-:Y:S02]  /*5720*/  @P4 SYNCS.ARRIVE.TRANS64.A1T0 RZ, [R6+URZ+0x88], RZ ;  /* 0x000088ff06ff49a7 */ /* 0x0001e4000810003f */
[----:B------:R-:W-:Y:S02]  /*5730*/  LOP3.LUT R3, R3, R4, RZ, 0x3c, !PT ;  /* 0x0000000403037212 */ /* 0x000fe400078e3cff */
[----:B------:R-:W-:Y:S02]  /*5740*/  PRMT R4, RZ, 0x7610, R4 ;  /* 0x00007610ff047816 */ /* 0x000fe40000000004 */
[----:B0-----:R-:W-:-:S04]  /*5750*/  SHF.R.U32.HI R6, RZ, 0x2, R5 ;  /* 0x00000002ff067819 */ /* 0x001fc80000011605 */
[----:B------:R-:W-:Y:S01]  /*5760*/  @P3 LOP3.LUT R3, R3, 0x1, R6, 0x78, !PT ;  /* 0x0000000103033812 */ /* 0x000fe200078e7806 */
[----:B------:R-:W-:Y:S01]  /*5770*/  IMAD R8, R6, -0x5, R7 ;  /* 0xfffffffb06087824 */ /* 0x000fe200078e0207 */
[----:B--2---:R-:W-:-:S04]  /*5780*/  IADD3 R16, P4, R16, R24, RZ ;  /* 0x0000001810107210 */ /* 0x004fc80007f9e0ff */
[----:B------:R-:W-:Y:S01]  /*5790*/  ISETP.GE.U32.AND P1, PT, R16, UR6, PT ;  /* 0x0000000610007c0c */ /* 0x000fe2000bf26070 */
[----:B------:R-:W-:-:S05]  /*57a0*/  IMAD.X R17, R17, 0x1, R0, P4 ;  /* 0x0000000111117824 */ /* 0x000fca00020e0600 */
[----:B------:R-:W-:-:S13]  /*57b0*/  ISETP.GE.U32.AND.EX P1, PT, R17, UR7, PT, P1 ;  /* 0x0000000711007c0c */ /* 0x000fda000bf26110 */
[----:B------:R-:W-:Y:S05]  /*57c0*/  @P1 BRA `(.L_x_112) ;  /* 0x0000000400501947 */ /* 0x000fea0003800000 */
[----:B------:R-:W0:Y:S01]  /*57d0*/  S2R R13, SR_CTAID.X ;  /* 0x00000000000d7919 */ /* 0x000e220000002500 */
[----:B------:R-:W-:Y:S01]  /*57e0*/  ULDC.64 UR6, c[0x0][0x628] ;  /* 0x00018a0000067ab9 */ /* 0x000fe20000000a00 */
[----:B------:R-:W-:Y:S01]  /*57f0*/  ULDC UR9, c[0x0][0x630] ;  /* 0x00018c0000097ab9 */ /* 0x000fe20000000800 */
[----:B------:R-:W-:Y:S01]  /*5800*/  ISETP.NE.U32.AND P1, PT, RZ, UR6, PT ;  /* 0x00000006ff007c0c */ /* 0x000fe2000bf25070 */
[----:B------:R-:W1:Y:S01]  /*5810*/  S2R R14, SR_CTAID.Y ;  /* 0x00000000000e7919 */ /* 0x000e620000002600 */
[----:B------:R-:W-:Y:S01]  /*5820*/  ULDC UR10, c[0x0][0x150] ;  /* 0x00005400000a7ab9 */ /* 0x000fe20000000800 */
[----:B------:R-:W-:Y:S01]  /*5830*/  IMAD.MOV.U32 R4, RZ, RZ, R16 ;  /* 0x000000ffff047224 */ /* 0x000fe200078e0010 */
[----:B------:R-:W-:Y:S01]  /*5840*/  ISETP.NE.AND.EX P1, PT, RZ, UR7, PT, P1 ;  /* 0x00000007ff007c0c */ /* 0x000fe2000bf25310 */
[----:B------:R-:W-:Y:S01]  /*5850*/  IMAD.MOV.U32 R5, RZ, RZ, R17 ;  /* 0x000000ffff057224 */ /* 0x000fe200078e0011 */
[----:B0-----:R-:W-:-:S11]  /*5860*/  I2FP.F32.U32 R18, R13 ;  /* 0x0000000d00127245 */ /* 0x001fd60000201000 */
[----:B------:R-:W-:Y:S05]  /*5870*/  @!P1 BRA `(.L_x_113) ;  /* 0x0000000000289947 */ /* 0x000fea0003800000 */
[----:B------:R-:W-:Y:S02]  /*5880*/  ULDC UR8, c[0x0][0x634] ;  /* 0x00018d0000087ab9 */ /* 0x000fe40000000800 */
[----:B------:R-:W-:-:S05]  /*5890*/  IADD3 R5, P1, R16, UR8, RZ ;  /* 0x0000000810057c10 */ /* 0x000fca000ff3e0ff */
[----:B------:R-:W-:-:S04]  /*58a0*/  IMAD.X R15, RZ, RZ, R17, P1 ;  /* 0x000000ffff0f7224 */ /* 0x000fc800008e0611 */
[----:B------:R-:W-:-:S04]  /*58b0*/  IMAD.WIDE.U32 R6, R15, UR6, RZ ;  /* 0x000000060f067c25 */ /* 0x000fc8000f8e00ff */
[----:B------:R-:W-:-:S04]  /*58c0*/  IMAD.WIDE.U32 R6, P1, R5, UR7, R6 ;  /* 0x0000000705067c25 */ /* 0x000fc8000f820006 */
[----:B------:R-:W-:-:S04]  /*58d0*/  IMAD.WIDE.U32 R4, R5, UR6, RZ ;  /* 0x0000000605047c25 */ /* 0x000fc8000f8e00ff */
[----:B------:R-:W-:Y:S01]  /*58e0*/  IMAD.MOV.U32 R4, RZ, RZ, R7 ;  /* 0x000000ffff047224 */ /* 0x000fe200078e0007 */
[----:B------:R-:W-:Y:S01]  /*58f0*/  IADD3 RZ, P3, R5, R6, RZ ;  /* 0x0000000605ff7210 */ /* 0x000fe20007f7e0ff */
[----:B------:R-:W-:-:S04]  /*5900*/  IMAD.X R5, RZ, RZ, RZ, P1 ;  /* 0x000000ffff057224 */ /* 0x000fc800008e06ff */
[----:B------:R-:W-:-:S08]  /*5910*/  IMAD.WIDE.U32.X R4, R15, UR7, R4, P3 ;  /* 0x000000070f047c25 */ /* 0x000fd000098e0404 */
.L_x_113:
[--C-:B------:R-:W-:Y:S01]  /*5920*/  SHF.R.U64 R19, R4, UR9, R5.reuse ;  /* 0x0000000904137c19 */ /* 0x100fe20008001205 */
[----:B------:R-:W-:Y:S01]  /*5930*/  FMUL R18, R18, UR10 ;  /* 0x0000000a12127c20 */ /* 0x000fe20008400000 */
[----:B------:R-:W-:Y:S01]  /*5940*/  SHF.R.U32.HI R4, RZ, UR9, R5 ;  /* 0x00000009ff047c19 */ /* 0x000fe20008011605 */
[----:B------:R-:W0:Y:S01]  /*5950*/  LDC R6, c[0x0][0x144] ;  /* 0x00005100ff067b82 */ /* 0x000e220000000800 */
[----:B------:R-:W-:Y:S01]  /*5960*/  IADD3 R5, P1, RZ, -R19, RZ ;  /* 0x80000013ff057210 */ /* 0x000fe20007f3e0ff */
[----:B------:R-:W-:Y:S01]  /*5970*/  ULDC UR8, c[0x0][0x154] ;  /* 0x0000550000087ab9 */ /* 0x000fe20000000800 */
[----:B-1----:R-:W-:Y:S01]  /*5980*/  I2FP.F32.U32 R7, R14 ;  /* 0x0000000e00077245 */ /* 0x002fe20000201000 */
[----:B------:R-:W1:Y:S01]  /*5990*/  F2I.U32.TRUNC.NTZ R18, R18 ;  /* 0x0000001200127305 */ /* 0x000e62000020f000 */
[----:B------:R-:W-:Y:S01]  /*59a0*/  ULDC.64 UR6, c[0x0][0x620] ;  /* 0x0001880000067ab9 */ /* 0x000fe20000000a00 */
[----:B------:R-:W-:Y:S01]  /*59b0*/  IMAD.X R4, RZ, RZ, ~R4, P1 ;  /* 0x000000ffff047224 */ /* 0x000fe200008e0e04 */
[----:B------:R-:W-:Y:S01]  /*59c0*/  ISETP.NE.AND P4, PT, R2, 0x1, PT ;  /* 0x000000010200780c */ /* 0x000fe20003f85270 */
[----:B------:R-:W-:Y:S01]  /*59d0*/  FMUL R20, R7, UR8 ;  /* 0x0000000807147c20 */ /* 0x000fe20008400000 */
[----:B------:R-:W2:Y:S01]  /*59e0*/  LDC R21, c[0x0][0x148] ;  /* 0x00005200ff157b82 */ /* 0x000ea20000000800 */
[----:B------:R-:W-:Y:S01]  /*59f0*/  IMAD R4, R4, UR6, RZ ;  /* 0x0000000604047c24 */ /* 0x000fe2000f8e02ff */
[----:B------:R-:W-:-:S02]  /*5a00*/  ULDC.64 UR8, c[0x0][0x640] ;  /* 0x0001900000087ab9 */ /* 0x000fc40000000a00 */
[----:B------:R-:W-:Y:S01]  /*5a10*/  ISETP.NE.U32.AND P1, PT, RZ, UR8, PT ;  /* 0x00000008ff007c0c */ /* 0x000fe2000bf25070 */
[----:B------:R-:W3:Y:S01]  /*5a20*/  F2I.U32.TRUNC.NTZ R20, R20 ;  /* 0x0000001400147305 */ /* 0x000ee2000020f000 */
[C---:B------:R-:W-:Y:S02]  /*5a30*/  IMAD R7, R5.reuse, UR7, R4 ;  /* 0x0000000705077c24 */ /* 0x040fe4000f8e0204 */
[----:B------:R-:W-:Y:S01]  /*5a40*/  IMAD.WIDE.U32 R4, R5, UR6, R16 ;  /* 0x0000000605047c25 */ /* 0x000fe2000f8e0010 */
[----:B------:R-:W-:Y:S01]  /*5a50*/  ULDC UR6, c[0x0][0x618] ;  /* 0x0001860000067ab9 */ /* 0x000fe20000000800 */
[----:B------:R-:W-:Y:S02]  /*5a60*/  ISETP.NE.AND.EX P1, PT, RZ, UR9, PT, P1 ;  /* 0x00000009ff007c0c */ /* 0x000fe4000bf25310 */
[----:B------:R-:W-:Y:S02]  /*5a70*/  IMAD.IADD R5, R5, 0x1, R7 ;  /* 0x0000000105057824 */ /* 0x000fe400078e0207 */
[----:B-1----:R-:W-:-:S03]  /*5a80*/  IMAD.MOV R18, RZ, RZ, -R18 ;  /* 0x000000ffff127224 */ /* 0x002fc600078e0a12 */
[----:B------:R-:W-:Y:S01]  /*5a90*/  SHF.R.U64 R15, R4, UR6, R5 ;  /* 0x00000006040f7c19 */ /* 0x000fe20008001205 */
[----:B0-----:R-:W-:Y:S01]  /*5aa0*/  IMAD R13, R6, R18, R13 ;  /* 0x00000012060d7224 */ /* 0x001fe200078e020d */
[----:B------:R-:W-:Y:S01]  /*5ab0*/  SHF.R.U32.HI R4, RZ, UR6, R5 ;  /* 0x00000006ff047c19 */ /* 0x000fe20008011605 */
[----:B------:R-:W-:Y:S01]  /*5ac0*/  ULDC UR6, c[0x0][0x608] ;  /* 0x0001820000067ab9 */ /* 0x000fe20000000800 */
[----:B---3--:R-:W-:Y:S02]  /*5ad0*/  IMAD.MOV R6, RZ, RZ, -R20 ;  /* 0x000000ffff067224 */ /* 0x008fe400078e0a14 */
[--C-:B------:R-:W-:Y:S02]  /*5ae0*/  SHF.R.U64 R18, R15, UR6, R4.reuse ;  /* 0x000000060f127c19 */ /* 0x100fe40008001204 */
[----:B------:R-:W-:Y:S01]  /*5af0*/  SHF.R.U32.HI R5, RZ, UR6, R4 ;  /* 0x00000006ff057c19 */ /* 0x000fe20008011604 */
[----:B------:R-:W-:Y:S01]  /*5b00*/  ULDC UR6, c[0x0][0x658] ;  /* 0x0001960000067ab9 */ /* 0x000fe20000000800 */
[----:B--2---:R-:W-:-:S02]  /*5b10*/  @P4 IMAD R13, R21, R6, R14 ;  /* 0x00000006150d4224 */ /* 0x004fc400078e020e */
[--C-:B------:R-:W-:Y:S02]  /*5b20*/  SHF.R.U64 R14, R18, UR6, R5.reuse ;  /* 0x00000006120e7c19 */ /* 0x100fe40008001205 */
[----:B------:R-:W-:-:S03]  /*5b30*/  SHF.R.U32.HI R21, RZ, UR6, R5 ;  /* 0x00000006ff157c19 */ /* 0x000fc60008011605 */
[----:B------:R-:W-:Y:S02]  /*5b40*/  IMAD.MOV.U32 R6, RZ, RZ, R14 ;  /* 0x000000ffff067224 */ /* 0x000fe400078e000e */
[----:B------:R-:W-:Y:S01]  /*5b50*/  IMAD.MOV.U32 R5, RZ, RZ, R21 ;  /* 0x000000ffff057224 */ /* 0x000fe200078e0015 */
[----:B------:R-:W-:Y:S06]  /*5b60*/  @!P1 BRA `(.L_x_114) ;  /* 0x00000000002c9947 */ /* 0x000fec0003800000 */
        /* <DEDUP_REMOVED lines=9> */
[----:B------:R-:W-:-:S04]  /*5c00*/  IMAD.WIDE.U32.X R4, R21, UR9, R4, P3 ;  /* 0x0000000915047c25 */ /* 0x000fc800098e0404 */
[----:B------:R-:W-:-:S07]  /*5c10*/  IMAD.MOV.U32 R6, RZ, RZ, R4 ;  /* 0x000000ffff067224 */ /* 0x000fce00078e0004 */
.L_x_114:
[----:B------:R-:W-:Y:S01]  /*5c20*/  ULDC UR6, c[0x0][0x648] ;  /* 0x0001920000067ab9 */ /* 0x000fe20000000800 */
[----:B------:R-:W-:Y:S01]  /*5c30*/  LOP3.LUT R4, R18, UR13, RZ, 0xc0, !PT ;  /* 0x0000000d12047c12 */ /* 0x000fe2000f8ec0ff */
[----:B------:R-:W-:Y:S01]  /*5c40*/  ULDC UR7, c[0x0][0x610] ;  /* 0x0001840000077ab9 */ /* 0x000fe20000000800 */
[----:B------:R-:W-:Y:S01]  /*5c50*/  SHF.R.U64 R5, R6, UR6, R5 ;  /* 0x0000000606057c19 */ /* 0x000fe20008001205 */
[----:B------:R-:W-:Y:S01]  /*5c60*/  ULDC UR6, c[0x0][0x638] ;  /* 0x00018e0000067ab9 */ /* 0x000fe20000000800 */
[----:B------:R-:W-:-:S03]  /*5c70*/  LOP3.LUT R15, R15, UR4, RZ, 0xc0, !PT ;  /* 0x000000040f0f7c12 */ /* 0x000fc6000f8ec0ff */
[----:B------:R-:W-:Y:S02]  /*5c80*/  IMAD.MOV R7, RZ, RZ, -R5 ;  /* 0x000000ffff077224 */ /* 0x000fe400078e0a05 */
[----:B------:R-:W-:Y:S02]  /*5c90*/  IMAD R4, R5, UR5, R4 ;  /* 0x0000000505047c24 */ /* 0x000fe4000f8e0204 */
[----:B------:R-:W-:Y:S01]  /*5ca0*/  IMAD R14, R7, UR6, R14 ;  /* 0x00000006070e7c24 */ /* 0x000fe2000f8e020e */
[----:B------:R-:W-:Y:S01]  /*5cb0*/  ULDC UR6, c[0x0][0x600] ;  /* 0x0001800000067ab9 */ /* 0x000fe20000000800 */
[----:B------:R-:W-:Y:S02]  /*5cc0*/  IMAD R13, R4, UR7, R13 ;  /* 0x00000007040d7c24 */ /* 0x000fe4000f8e020d */
[----:B------:R-:W-:Y:S02]  /*5cd0*/  IMAD R14, R14, UR6, R15 ;  /* 0x000000060e0e7c24 */ /* 0x000fe4000f8e020f */
[----:B------:R-:W-:-:S03]  /*5ce0*/  IMAD.MOV.U32 R4, RZ, RZ, 0x1 ;  /* 0x00000001ff047424 */ /* 0x000fc600078e00ff */
[----:B------:R-:W-:Y:S02]  /*5cf0*/  SEL R18, R14, R13, !P4 ;  /* 0x0000000d0e127207 */ /* 0x000fe40006000000 */
[----:B------:R-:W-:-:S07]  /*5d00*/  SEL R22, R13, R14, !P4 ;  /* 0x0000000e0d167207 */ /* 0x000fce0006000000 */
.L_x_112:
[----:B------:R-:W-:Y:S05]  /*5d10*/  BSYNC B1 ;  /* 0x0000000000017941 */ /* 0x000fea0003800000 */
.L_x_111:
[----:B------:R-:W-:-:S13]  /*5d20*/  LOP3.LUT P1, RZ, R4, 0xff, RZ, 0xc0, !PT ;  /* 0x000000ff04ff7812 */ /* 0x000fda000782c0ff */
[----:B------:R-:W-:Y:S05]  /*5d30*/  @P1 BRA `(.L_x_115) ;  /* 0xfffffff400041947 */ /* 0x000fea000383ffff */
[----:B------:R-:W-:Y:S05]  /*5d40*/  BSYNC B0 ;  /* 0x0000000000007941 */ /* 0x000fea0003800000 */
.L_x_103:
[----:B------:R-:W-:-:S03]  /*5d50*/  UMOV UR6, 0xffffffff ;  /* 0xffffffff00067882 */ /* 0x000fc60000000000 */
[----:B------:R-:W-:Y:S05]  /*5d60*/  BRA.DIV UR6, `(.L_x_116) ;  /* 0x00000006066c7947 */ /* 0x000fea000b800000 */
[----:B------:R-:W-:-:S13]  /*5d70*/  ELECT P6, URZ, PT ;  /* 0x00000000003f782f */ /* 0x000fda00038c0000 */
.L_x_133:
[----:B------:R-:W-:Y:S04]  /*5d80*/  BSSY B0, `(.L_x_117) ;  /* 0x0000034000007945 */ /* 0x000fe80003800000 */
[----:B------:R-:W-:Y:S05]  /*5d90*/  @!P6 BRA `(.L_x_118) ;  /* 0x0000000000c8e947 */ /* 0x000fea0003800000 */
[----:B------:R-:W-:-:S04]  /*5da0*/  LOP3.LUT R23, R23, 0x2, RZ, 0xfc, !PT ;  /* 0x0000000217177812 */ /* 0x000fc800078efcff */
[----:B------:R-:W-:-:S13]  /*5db0*/  ISETP.NE.AND P0, PT, R23, 0x3, PT ;  /* 0x000000031700780c */ /* 0x000fda0003f05270 */
[----:B------:R-:W-:Y:S05]  /*5dc0*/  @!P0 BRA `(.L_x_119) ;  /* 0x0000000000048947 */ /* 0x000fea0003800000 */
[----:B------:R-:W-:Y:S01]  /*5dd0*/  BPT.TRAP 0x1 ;  /* 0x000000040000795c */ /* 0x000fe20000300000 */
.L_x_119:
[----:B------:R-:W0:Y:S01]  /*5de0*/  S2R R5, SR_CgaCtaId ;  /* 0x0000000000057919 */ /* 0x000e220000008800 */
[----:B------:R-:W-:Y:S02]  /*5df0*/  MOV R0, 0x400 ;  /* 0x0000040000007802 */ /* 0x000fe40000000f00 */
[----:B------:R-:W-:Y:S02]  /*5e00*/  SHF.L.U32 R2, R3, 0x1f, RZ ;  /* 0x0000001f03027819 */ /* 0x000fe400000006ff */
[----:B0-----:R-:W-:-:S05]  /*5e10*/  LEA R5, R5, R0, 0x18 ;  /* 0x0000000005057211 */ /* 0x001fca00078ec0ff */
[----:B------:R-:W-:-:S04]  /*5e20*/  VIADD R5, R5, 0x28 ;  /* 0x0000002805057836 */ /* 0x000fc80000000000 */
[C---:B------:R-:W-:Y:S02]  /*5e30*/  IMAD R7, R8.reuse, 0x8, R5 ;  /* 0x0000000808077824 */ /* 0x040fe400078e0205 */
[----:B------:R-:W-:Y:S02]  /*5e40*/  VIADD R8, R8, 0x1 ;  /* 0x0000000108087836 */ /* 0x000fe40000000000 */
[----:B------:R-:W0:Y:S03]  /*5e50*/  SYNCS.PHASECHK.TRANS64.TRYWAIT P0, [R7+URZ], R2 ;  /* 0x00000002070075a7 */ /* 0x000e26000800017f */
[----:B------:R-:W-:-:S04]  /*5e60*/  ISETP.NE.AND P1, PT, R8, 0x5, PT ;  /* 0x000000050800780c */ /* 0x000fc80003f25270 */
[----:B------:R-:W-:Y:S02]  /*5e70*/  SEL R0, RZ, 0x1, P1 ;  /* 0x00000001ff007807 */ /* 0x000fe40000800000 */
[----:B------:R-:W-:Y:S02]  /*5e80*/  SEL R8, R8, RZ, P1 ;  /* 0x000000ff08087207 */ /* 0x000fe40000800000 */
[----:B------:R-:W-:-:S03]  /*5e90*/  LOP3.LUT R9, R3, R0, RZ, 0x3c, !PT ;  /* 0x0000000003097212 */ /* 0x000fc600078e3cff */
[----:B------:R-:W-:Y:S01]  /*5ea0*/  IMAD R6, R8, 0x8, R5 ;  /* 0x0000000808067824 */ /* 0x000fe200078e0205 */
[----:B------:R-:W-:Y:S01]  /*5eb0*/  SHF.L.U32 R3, R9, 0x1f, RZ ;  /* 0x0000001f09037819 */ /* 0x000fe200000006ff */
[----:B0-----:R-:W-:Y:S06]  /*5ec0*/  @!P0 BRA `(.L_x_120) ;  /* 0x0000000400348947 */ /* 0x001fec0003800000 */
.L_x_134:
[----:B------:R-:W1:Y:S01]  /*5ed0*/  SYNCS.PHASECHK.TRANS64.TRYWAIT P0, [R6+URZ], R3 ;  /* 0x00000003060075a7 */ /* 0x000e62000800017f */
[----:B------:R-:W-:-:S05]  /*5ee0*/  VIADD R0, R8, 0x1 ;  /* 0x0000000108007836 */ /* 0x000fca0000000000 */
[----:B------:R-:W-:-:S04]  /*5ef0*/  ISETP.NE.AND P1, PT, R0, 0x5, PT ;  /* 0x000000050000780c */ /* 0x000fc80003f25270 */
[----:B0-----:R-:W-:Y:S02]  /*5f00*/  SEL R2, RZ, 0x1, P1 ;  /* 0x00000001ff027807 */ /* 0x001fe40000800000 */
[----:B------:R-:W-:Y:S02]  /*5f10*/  SEL R0, R0, RZ, P1 ;  /* 0x000000ff00007207 */ /* 0x000fe40000800000 */
[----:B------:R-:W-:-:S03]  /*5f20*/  LOP3.LUT R9, R9, R2, RZ, 0x3c, !PT ;  /* 0x0000000209097212 */ /* 0x000fc600078e3cff */
[----:B------:R-:W-:Y:S01]  /*5f30*/  IMAD R7, R0, 0x8, R5 ;  /* 0x0000000800077824 */ /* 0x000fe200078e0205 */
[----:B------:R-:W-:Y:S01]  /*5f40*/  SHF.L.U32 R4, R9, 0x1f, RZ ;  /* 0x0000001f09047819 */ /* 0x000fe200000006ff */
[----:B-1----:R-:W-:Y:S06]  /*5f50*/  @!P0 BRA `(.L_x_121) ;  /* 0x0000000400248947 */ /* 0x002fec0003800000 */
.L_x_135:
[----:B------:R-:W1:Y:S01]  /*5f60*/  SYNCS.PHASECHK.TRANS64.TRYWAIT P0, [R7+URZ], R4 ;  /* 0x00000004070075a7 */ /* 0x000e62000800017f */
[----:B------:R-:W-:-:S05]  /*5f70*/  VIADD R0, R0, 0x1 ;  /* 0x0000000100007836 */ /* 0x000fca0000000000 */
[----:B------:R-:W-:-:S04]  /*5f80*/  ISETP.NE.AND P1, PT, R0, 0x5, PT ;  /* 0x000000050000780c */ /* 0x000fc80003f25270 */
[----:B------:R-:W-:Y:S02]  /*5f90*/  SEL R2, RZ, 0x1, P1 ;  /* 0x00000001ff027807 */ /* 0x000fe40000800000 */
[----:B------:R-:W-:Y:S02]  /*5fa0*/  SEL R0, R0, RZ, P1 ;  /* 0x000000ff00007207 */ /* 0x000fe40000800000 */
[----:B------:R-:W-:-:S03]  /*5fb0*/  LOP3.LUT R9, R9, R2, RZ, 0x3c, !PT ;  /* 0x0000000209097212 */ /* 0x000fc600078e3cff */
[----:B0-----:R-:W-:Y:S01]  /*5fc0*/  IMAD R6, R0, 0x8, R5 ;  /* 0x0000000800067824 */ /* 0x001fe200078e0205 */
[----:B------:R-:W-:Y:S01]  /*5fd0*/  SHF.L.U32 R3, R9, 0x1f, RZ ;  /* 0x0000001f09037819 */ /* 0x000fe200000006ff */
[----:B-1----:R-:W-:Y:S06]  /*5fe0*/  @!P0 BRA `(.L_x_122) ;  /* 0x0000000400148947 */ /* 0x002fec0003800000 */
.L_x_136:
[----:B------:R-:W1:Y:S01]  /*5ff0*/  SYNCS.PHASECHK.TRANS64.TRYWAIT P0, [R6+URZ], R3 ;  /* 0x00000003060075a7 */ /* 0x000e62000800017f */
[----:B------:R-:W-:-:S05]  /*6000*/  VIADD R0, R0, 0x1 ;  /* 0x0000000100007836 */ /* 0x000fca0000000000 */
[----:B------:R-:W-:-:S04]  /*6010*/  ISETP.NE.AND P1, PT, R0, 0x5, PT ;  /* 0x000000050000780c */ /* 0x000fc80003f25270 */
[----:B------:R-:W-:Y:S02]  /*6020*/  SEL R2, RZ, 0x1, P1 ;  /* 0x00000001ff027807 */ /* 0x000fe40000800000 */
[----:B------:R-:W-:Y:S02]  /*6030*/  SEL R0, R0, RZ, P1 ;  /* 0x000000ff00007207 */ /* 0x000fe40000800000 */
[----:B------:R-:W-:Y:S01]  /*6040*/  LOP3.LUT R2, R9, R2, RZ, 0x3c, !PT ;  /* 0x0000000209027212 */ /* 0x000fe200078e3cff */
[----:B-1----:R-:W-:Y:S06]  /*6050*/  @!P0 BRA `(.L_x_123) ;  /* 0x00000004000c8947 */ /* 0x002fec0003800000 */
.L_x_137:
[----:B------:R-:W-:Y:S01]  /*6060*/  IMAD R5, R0, 0x8, R5 ;  /* 0x0000000800057824 */ /* 0x000fe200078e0205 */
[----:B------:R-:W-:-:S07]  /*6070*/  SHF.L.U32 R0, R2, 0x1f, RZ ;  /* 0x0000001f02007819 */ /* 0x000fce00000006ff */
.L_x_124:
[----:B--2---:R2:W3:Y:S02]  /*6080*/  SYNCS.PHASECHK.TRANS64.TRYWAIT P0, [R5+URZ], R0 ;  /* 0x00000000050075a7 */ /* 0x0044e4000800017f */
[----:B---3--:R-:W-:Y:S05]  /*6090*/  @!P0 NANOSLEEP.SYNCS 0x989680 ;  /* 0x009896800000895d */ /* 0x008fea0003900000 */
[----:B------:R-:W3:Y:S02]  /*60a0*/  @!P0 SYNCS.PHASECHK.TRANS64 P0, [R5+URZ], R0 ;  /* 0x00000000050085a7 */ /* 0x000ee4000800007f */
[----:B---3--:R-:W-:Y:S05]  /*60b0*/  @!P0 BRA `(.L_x_124) ;  /* 0xfffffffc00f08947 */ /* 0x008fea000383ffff */
.L_x_118:
[----:B------:R-:W-:Y:S05]  /*60c0*/  BSYNC B0 ;  /* 0x0000000000007941 */ /* 0x000fea0003800000 */
.L_x_117:
[----:B------:R-:W-:Y:S05]  /*60d0*/  EXIT ;  /* 0x000000000000794d */ /* 0x000fea0003800000 */
.L_x_19:
[----:B0-----:R-:W-:-:S04]  /*60e0*/  IMAD.U32 R3, RZ, RZ, UR43 ;  /* 0x0000002bff037e24 */ /* 0x001fc8000f8e00ff */
[----:B------:R0:W1:Y:S03]  /*60f0*/  SYNCS.PHASECHK.TRANS64.TRYWAIT P0, [R3+URZ+-0x8], R0 ;  /* 0xfffff800030075a7 */ /* 0x000066000800017f */
[----:B-1----:R-:W-:Y:S05]  /*6100*/  @!P0 NANOSLEEP.SYNCS 0x989680 ;  /* 0x009896800000895d */ /* 0x002fea0003900000 */
[----:B------:R-:W1:Y:S02]  /*6110*/  @!P0 SYNCS.PHASECHK.TRANS64 P0, [R3+URZ+-0x8], R0 ;  /* 0xfffff800030085a7 */ /* 0x000e64000800007f */
[----:B-1----:R-:W-:Y:S05]  /*6120*/  @!P0 BRA `(.L_x_19) ;  /* 0xfffffffc00ec8947 */ /* 0x002fea000383ffff */
[----:B------:R-:W-:Y:S05]  /*6130*/  BRA `(.L_x_125) ;  /* 0xffffffb400c47947 */ /* 0x000fea000383ffff */
.L_x_24:
[----:B-1----:R1:W2:Y:S02]  /*6140*/  SYNCS.PHASECHK.TRANS64.TRYWAIT P1, [R3+URZ], R0 ;  /* 0x00000000030075a7 */ /* 0x0022a4000802017f */
[----:B--2---:R-:W-:Y:S05]  /*6150*/  @!P1 NANOSLEEP.SYNCS 0x989680 ;  /* 0x009896800000995d */ /* 0x004fea0003900000 */
[----:B------:R-:W2:Y:S02]  /*6160*/  @!P1 SYNCS.PHASECHK.TRANS64 P1, [R3+URZ], R0 ;  /* 0x00000000030095a7 */ /* 0x000ea4000802007f */
[----:B--2---:R-:W-:Y:S05]  /*6170*/  @!P1 BRA `(.L_x_24) ;  /* 0xfffffffc00f09947 */ /* 0x004fea000383ffff */
[----:B------:R-:W-:Y:S05]  /*6180*/  BRA `(.L_x_23) ;  /* 0xffffffb800307947 */ /* 0x000fea000383ffff */
.L_x_29:
[----:B-1----:R-:W-:-:S04]  /*6190*/  IMAD.U32 R5, RZ, RZ, UR4 ;  /* 0x00000004ff057e24 */ /* 0x002fc8000f8e00ff */
[----:B------:R1:W2:Y:S03]  /*61a0*/  SYNCS.PHASECHK.TRANS64.TRYWAIT P1, [R5+URZ], R4 ;  /* 0x00000004050075a7 */ /* 0x0002a6000802017f */
[----:B--2---:R-:W-:Y:S05]  /*61b0*/  @!P1 NANOSLEEP.SYNCS 0x989680 ;  /* 0x009896800000995d */ /* 0x004fea0003900000 */
[----:B------:R-:W2:Y:S02]  /*61c0*/  @!P1 SYNCS.PHASECHK.TRANS64 P1, [R5+URZ], R4 ;  /* 0x00000004050095a7 */ /* 0x000ea4000802007f */
[----:B--2---:R-:W-:Y:S05]  /*61d0*/  @!P1 BRA `(.L_x_29) ;  /* 0xfffffffc00ec9947 */ /* 0x004fea000383ffff */
[----:B------:R-:W-:Y:S05]  /*61e0*/  BRA `(.L_x_28) ;  /* 0xffffffbc00587947 */ /* 0x000fea000383ffff */
.L_x_35:
[----:B0-----:R-:W-:-:S04]  /*61f0*/  IMAD.U32 R3, RZ, RZ, UR43 ;  /* 0x0000002bff037e24 */ /* 0x001fc8000f8e00ff */
[----:B------:R0:W1:Y:S03]  /*6200*/  SYNCS.PHASECHK.TRANS64.TRYWAIT P0, [R3+URZ+0x8], R0 ;  /* 0x00000800030075a7 */ /* 0x000066000800017f */
[----:B-1----:R-:W-:Y:S05]  /*6210*/  @!P0 NANOSLEEP.SYNCS 0x989680 ;  /* 0x009896800000895d */ /* 0x002fea0003900000 */
[----:B------:R-:W1:Y:S02]  /*6220*/  @!P0 SYNCS.PHASECHK.TRANS64 P0, [R3+URZ+0x8], R0 ;  /* 0x00000800030085a7 */ /* 0x000e64000800007f */
[----:B-1----:R-:W-:Y:S05]  /*6230*/  @!P0 BRA `(.L_x_35) ;  /* 0xfffffffc00ec8947 */ /* 0x002fea000383ffff */
[----:B------:R-:W-:Y:S05]  /*6240*/  BRA `(.L_x_126) ;  /* 0xffffffc400087947 */ /* 0x000fea000383ffff */
.L_x_104:
[----:B------:R-:W-:Y:S01]  /*6250*/  BSSY B1, `(.L_x_127) ;  /* 0x0000006000017945 */ /* 0x000fe20003800000 */
[----:B------:R-:W-:-:S07]  /*6260*/  IMAD.MOV.U32 R15, RZ, RZ, -0x1 ;  /* 0xffffffffff0f7424 */ /* 0x000fce00078e00ff */
[----:B-----5:R-:W-:Y:S05]  /*6270*/  WARPSYNC.COLLECTIVE R15, `(.L_x_128) ;  /* 0x000000000f0c7348 */ /* 0x020fea0003c00000 */
[----:B------:R-:W-:Y:S02]  /*6280*/  ELECT P6, UR62, PT ;  /* 0x00000000003e782f */ /* 0x000fe400038c0000 */
[----:B------:R-:W-:Y:S01]  /*6290*/  MOV R14, UR62 ;  /* 0x0000003e000e7c02 */ /* 0x000fe20008000f00 */
[----:B-----5:R-:W-:Y:S10]  /*62a0*/  ENDCOLLECTIVE ;  /* 0x000000000000791b */ /* 0x020ff40003800000 */
.L_x_128:
[----:B------:R-:W-:Y:S05]  /*62b0*/  BSYNC B1 ;  /* 0x0000000000017941 */ /* 0x000fea0003800000 */
.L_x_127:
[----:B------:R-:W-:Y:S05]  /*62c0*/  BRA `(.L_x_129) ;  /* 0xffffffec00ac7947 */ /* 0x000fea000383ffff */
.L_x_107:
[----:B-1----:R1:W2:Y:S02]  /*62d0*/  SYNCS.PHASECHK.TRANS64.TRYWAIT P1, [R13+URZ+0x28], R6 ;  /* 0x000028060d0075a7 */ /* 0x0022a4000802017f */
[----:B--2---:R-:W-:Y:S05]  /*62e0*/  @!P1 NANOSLEEP.SYNCS 0x989680 ;  /* 0x009896800000995d */ /* 0x004fea0003900000 */
[----:B------:R-:W2:Y:S02]  /*62f0*/  @!P1 SYNCS.PHASECHK.TRANS64 P1, [R13+URZ+0x28], R6 ;  /* 0x000028060d0095a7 */ /* 0x000ea4000802007f */
[----:B--2---:R-:W-:Y:S05]  /*6300*/  @!P1 BRA `(.L_x_107) ;  /* 0xfffffffc00f09947 */ /* 0x004fea000383ffff */
[----:B------:R-:W-:Y:S05]  /*6310*/  BRA `(.L_x_130) ;  /* 0xffffffec00e07947 */ /* 0x000fea000383ffff */
.L_x_116:
[----:B------:R-:W-:Y:S01]  /*6320*/  BSSY B0, `(.L_x_131) ;  /* 0x0000006000007945 */ /* 0x000fe20003800000 */
[----:B------:R-:W-:-:S07]  /*6330*/  IMAD.MOV.U32 R15, RZ, RZ, -0x1 ;  /* 0xffffffffff0f7424 */ /* 0x000fce00078e00ff */
[----:B-----5:R-:W-:Y:S05]  /*6340*/  WARPSYNC.COLLECTIVE R15, `(.L_x_132) ;  /* 0x000000000f0c7348 */ /* 0x020fea0003c00000 */
[----:B------:R-:W-:Y:S02]  /*6350*/  ELECT P6, UR62, PT ;  /* 0x00000000003e782f */ /* 0x000fe400038c0000 */
[----:B------:R-:W-:Y:S01]  /*6360*/  MOV R14, UR62 ;  /* 0x0000003e000e7c02 */ /* 0x000fe20008000f00 */
[----:B-----5:R-:W-:Y:S10]  /*6370*/  ENDCOLLECTIVE ;  /* 0x000000000000791b */ /* 0x020ff40003800000 */
.L_x_132:
[----:B------:R-:W-:Y:S05]  /*6380*/  BSYNC B0 ;  /* 0x0000000000007941 */ /* 0x000fea0003800000 */
.L_x_131:
[----:B------:R-:W-:Y:S05]  /*6390*/  BRA `(.L_x_133) ;  /* 0xfffffff800787947 */ /* 0x000fea000383ffff */
.L_x_120:
[----:B0-----:R0:W1:Y:S02]  /*63a0*/  SYNCS.PHASECHK.TRANS64.TRYWAIT P0, [R7+URZ], R2 ;  /* 0x00000002070075a7 */ /* 0x001064000800017f */
[----:B-1----:R-:W-:Y:S05]  /*63b0*/  @!P0 NANOSLEEP.SYNCS 0x989680 ;  /* 0x009896800000895d */ /* 0x002fea0003900000 */
[----:B------:R-:W1:Y:S02]  /*63c0*/  @!P0 SYNCS.PHASECHK.TRANS64 P0, [R7+URZ], R2 ;  /* 0x00000002070085a7 */ /* 0x000e64000800007f */
[----:B-1----:R-:W-:Y:S05]  /*63d0*/  @!P0 BRA `(.L_x_120) ;  /* 0xfffffffc00f08947 */ /* 0x002fea000383ffff */
[----:B------:R-:W-:Y:S05]  /*63e0*/  BRA `(.L_x_134) ;  /* 0xfffffff800b87947 */ /* 0x000fea000383ffff */
.L_x_121:
[----:B0-----:R0:W1:Y:S02]  /*63f0*/  SYNCS.PHASECHK.TRANS64.TRYWAIT P0, [R6+URZ], R3 ;  /* 0x00000003060075a7 */ /* 0x001064000800017f */
[----:B-1----:R-:W-:Y:S05]  /*6400*/  @!P0 NANOSLEEP.SYNCS 0x989680 ;  /* 0x009896800000895d */ /* 0x002fea0003900000 */
[----:B------:R-:W1:Y:S02]  /*6410*/  @!P0 SYNCS.PHASECHK.TRANS64 P0, [R6+URZ], R3 ;  /* 0x00000003060085a7 */ /* 0x000e64000800007f */
[----:B-1----:R-:W-:Y:S05]  /*6420*/  @!P0 BRA `(.L_x_121) ;  /* 0xfffffffc00f08947 */ /* 0x002fea000383ffff */
[----:B------:R-:W-:Y:S05]  /*6430*/  BRA `(.L_x_135) ;  /* 0xfffffff800c87947 */ /* 0x000fea000383ffff */
.L_x_122:
[----:B0-----:R0:W1:Y:S02]  /*6440*/  SYNCS.PHASECHK.TRANS64.TRYWAIT P0, [R7+URZ], R4 ;  /* 0x00000004070075a7 */ /* 0x001064000800017f */
[----:B-1----:R-:W-:Y:S05]  /*6450*/  @!P0 NANOSLEEP.SYNCS 0x989680 ;  /* 0x009896800000895d */ /* 0x002fea0003900000 */
[----:B------:R-:W1:Y:S02]  /*6460*/  @!P0 SYNCS.PHASECHK.TRANS64 P0, [R7+URZ], R4 ;  /* 0x00000004070085a7 */ /* 0x000e64000800007f */
[----:B-1----:R-:W-:Y:S05]  /*6470*/  @!P0 BRA `(.L_x_122) ;  /* 0xfffffffc00f08947 */ /* 0x002fea000383ffff */
[----:B------:R-:W-:Y:S05]  /*6480*/  BRA `(.L_x_136) ;  /* 0xfffffff800d87947 */ /* 0x000fea000383ffff */
.L_x_123:
[----:B-1----:R1:W2:Y:S02]  /*6490*/  SYNCS.PHASECHK.TRANS64.TRYWAIT P0, [R6+URZ], R3 ;  /* 0x00000003060075a7 */ /* 0x0022a4000800017f */
[----:B--2---:R-:W-:Y:S05]  /*64a0*/  @!P0 NANOSLEEP.SYNCS 0x989680 ;  /* 0x009896800000895d */ /* 0x004fea0003900000 */
[----:B------:R-:W2:Y:S02]  /*64b0*/  @!P0 SYNCS.PHASECHK.TRANS64 P0, [R6+URZ], R3 ;  /* 0x00000003060085a7 */ /* 0x000ea4000800007f */
[----:B--2---:R-:W-:Y:S05]  /*64c0*/  @!P0 BRA `(.L_x_123) ;  /* 0xfffffffc00f08947 */ /* 0x004fea000383ffff */
[----:B------:R-:W-:Y:S05]  /*64d0*/  BRA `(.L_x_137) ;  /* 0xfffffff800e07947 */ /* 0x000fea000383ffff */
.L_x_138:
[----:B------:R-:W-:-:S00]  /*64e0*/  BRA `(.L_x_138) ;  /* 0xfffffffc00fc7947 */ /* 0x000fc0000383ffff */
[----:B------:R-:W-:-:S00]  /*64f0*/  NOP ;  /* 0x0000000000007918 */ /* 0x000fc00000000000 */
        /* <DEDUP_REMOVED lines=8> */
.L_x_139:


//--------------------- .nv.global.init           --------------------------
	.section	.nv.global.init,"aw",@progbits
.nv.global.init:
	.type		$str$22,@object
	.size		$str$22,($str$23 - $str$22)
$str$22:
        /*0000*/ 	.byte	0x6b, 0x5f, 0x74, 0x69, 0x6c, 0x65, 0x5f, 0x63, 0x6f, 0x75, 0x6e, 0x74, 0x20, 0x3e, 0x3d, 0x20
        /*0010*/ 	.byte	0x31, 0x00
	.type		$str$23,@object
	.size		$str$23,(__unnamed_1 - $str$23)
$str$23:
        /*0012*/ 	.byte	0x2f, 0x74, 0x6d, 0x70, 0x2f, 0x63, 0x75, 0x74, 0x6c, 0x61, 0x73, 0x73, 0x5f, 0x73, 0x77, 0x65
        /*0022*/ 	.byte	0x65, 0x70, 0x5f, 0x73, 0x72, 0x63, 0x2f, 0x69, 0x6e, 0x63, 0x6c, 0x75, 0x64, 0x65, 0x2f, 0x63
        /*0032*/ 	.byte	0x75, 0x74, 0x6c, 0x61, 0x73, 0x73, 0x2f, 0x67, 0x65, 0x6d, 0x6d, 0x2f, 0x63, 0x6f, 0x6c, 0x6c
        /*0042*/ 	.byte	0x65, 0x63, 0x74, 0x69, 0x76, 0x65, 0x2f, 0x73, 0x6d, 0x39, 0x30, 0x5f, 0x6d, 0x6d, 0x61, 0x5f
        /*0052*/ 	.byte	0x74, 0x6d, 0x61, 0x5f, 0x67, 0x6d, 0x6d, 0x61, 0x5f, 0x73, 0x73, 0x5f, 0x77, 0x61, 0x72, 0x70
        /*0062*/ 	.byte	0x73, 0x70, 0x65, 0x63, 0x69, 0x61, 0x6c, 0x69, 0x7a, 0x65, 0x64, 0x2e, 0x68, 0x70, 0x70, 0x00
	.type		__unnamed_1,@object
	.size		__unnamed_1,(.L_0 - __unnamed_1)
__unnamed_1:
        /*0072*/ 	.byte	0x76, 0x6f, 0x69, 0x64, 0x20, 0x63, 0x75, 0x74, 0x6c, 0x61, 0x73, 0x73, 0x3a, 0x3a, 0x67, 0x65
        /* <DEDUP_REMOVED lines=179> */
        /*0bb2*/ 	.byte	0x75, 0x74, 0x65, 0x3a, 0x3a, 0x69, 0x64, 0x65, 0x6e, 0x74, 0x69, 0x74, 0x79, 0x5d, 0x00
.L_0:


//--------------------- .nv.shared._ZN7cutlass13device_kernelINS_4gemm6kernel13GemmUniversalIN4cute5tupleIJiiiiEEENS1_10collective13CollectiveMmaINS1_34MainloopSm90TmaGmmaWarpSpecializedILi5ENS5_IJNS4_1CILi2EEENSA_ILi1EEESC_EEENS1_32KernelTmaWarpSpecializedPingpongEEENS5_IJNSA_ILi64EEESG_NSA_ILi128EEEEEENS_6half_tENS5_IJlSC_lEEESJ_SK_NS4_8TiledMMAINS4_8MMA_AtomIJNS4_4SM904GMMA25MMA_64x64x16_F32F16F16_SSILNSO_5MajorE0ELSQ_0ELNSO_7ScaleInE1ELSR_1EEEEEENS4_6LayoutINS5_IJSC_SC_SC_EEENS5_IJNSA_ILi0EEESW_SW_EEEEENS5_IJNS4_10UnderscoreESZ_SZ_EEEEENS4_13SM90_TMA_LOADENS4_14ComposedLayoutINS4_7SwizzleILi3ELi4ELi3EEENS4_18smem_ptr_flag_bitsILi16EEENSU_INS5_IJNSA_ILi8EEESG_EEENS5_IJSG_SC_EEEEEEEvNS4_8identityENS4_23SM90_TMA_LOAD_MULTICASTES1C_vS1D_EENS_8epilogue10collective6detail29Sm90TmaWarpSpecializedAdapterINS1H_15DefaultEpilogueISJ_SK_SK_NS1G_6thread17LinearCombinationISJ_Li1EffLNS1L_9ScaleType4KindE0ELNS_15FloatRoundStyleE2ESJ_EENS1_15EpilogueDefaultEEEEEvvEEEEvNT_6ParamsE --------------------------
	.section	.nv.shared._ZN7cutlass13device_kernelINS_4gemm6kernel13GemmUniversalIN4cute5tupleIJiiiiEEENS1_10collective13CollectiveMmaINS1_34MainloopSm90TmaGmmaWarpSpecializedILi5ENS5_IJNS4_1CILi2EEENSA_ILi1EEESC_EEENS1_32KernelTmaWarpSpecializedPingpongEEENS5_IJNSA_ILi64EEESG_NSA_ILi128EEEEEENS_6half_tENS5_IJlSC_lEEESJ_SK_NS4_8TiledMMAINS4_8MMA_AtomIJNS4_4SM904GMMA25MMA_64x64x16_F32F16F16_SSILNSO_5MajorE0ELSQ_0ELNSO_7ScaleInE1ELSR_1EEEEEENS4_6LayoutINS5_IJSC_SC_SC_EEENS5_IJNSA_ILi0EEESW_SW_EEEEENS5_IJNS4_10UnderscoreESZ_SZ_EEEEENS4_13SM90_TMA_LOADENS4_14ComposedLayoutINS4_7SwizzleILi3ELi4ELi3EEENS4_18smem_ptr_flag_bitsILi16EEENSU_INS5_IJNSA_ILi8EEESG_EEENS5_IJSG_SC_EEEEEEEvNS4_8identityENS4_23SM90_TMA_LOAD_MULTICASTES1C_vS1D_EENS_8epilogue10collective6detail29Sm90TmaWarpSpecializedAdapterINS1H_15DefaultEpilogueISJ_SK_SK_NS1G_6thread17LinearCombinationISJ_Li1EffLNS1L_9ScaleType4KindE0ELNS_15FloatRoundStyleE2ESJ_EENS1_15EpilogueDefaultEEEEEvvEEEEvNT_6ParamsE,"aw",@nobits
	.sectionflags	@""
	.align	16
	.zero		1024


//--------------------- .nv.shared.reserved.0     --------------------------
	.section	.nv.shared.reserved.0,"aw",@nobits
	.weak		__nv_reservedSMEM_offset_0_alias
	.size		__nv_reservedSMEM_offset_0_alias, 0, 0
	.other		__nv_reservedSMEM_offset_0_alias,@"STO_CUDA_RESERVED_SHARED STV_DEFAULT"
__nv_reservedSMEM_offset_0_alias:
	.zero		0


//--------------------- .nv.global                --------------------------
	.section	.nv.global,"aw",@nobits
.nv.global:
	.type		_ZN39_INTERNAL_6fda06d0_4_k_cu_b5dc5029_40864cute1_E,@object
	.size		_ZN39_INTERNAL_6fda06d0_4_k_cu_b5dc5029_40864cute1_E,(_ZN39_INTERNAL_6fda06d0_4_k_cu_b5dc5029_40864cuda3std3__45__cpo6cbeginE - _ZN39_INTERNAL_6fda06d0_4_k_cu_b5dc5029_40864cute1_E)
_ZN39_INTERNAL_6fda06d0_4_k_cu_b5dc5029_40864cute1_E:
	.zero		1
	.type		_ZN39_INTERNAL_6fda06d0_4_k_cu_b5dc5029_40864cuda3std3__45__cpo6cbeginE,@object
	.size		_ZN39_INTERNAL_6fda06d0_4_k_cu_b5dc5029_40864cuda3std3__45__cpo6cbeginE,(_ZN39_INTERNAL_6fda06d0_4_k_cu_b5dc5029_40864cuda3std3__48in_placeE - _ZN39_INTERNAL_6fda06d0_4_k_cu_b5dc5029_40864cuda3std3__45__cpo6cbeginE)
_ZN39_INTERNAL_6fda06d0_4_k_cu_b5dc5029_40864cuda3std3__45__cpo6cbeginE:
	.zero		1
	.type		_ZN39_INTERNAL_6fda06d0_4_k_cu_b5dc5029_40864cuda3std3__48in_placeE,@object
	.size		_ZN39_INTERNAL_6fda06d0_4_k_cu_b5dc5029_40864cuda3std3__48in_placeE,(_ZN39_INTERNAL_6fda06d0_4_k_cu_b5dc5029_40864cuda3std6ranges3__45__cpo9iter_moveE - _ZN39_INTERNAL_6fda06d0_4_k_cu_b5dc5029_40864cuda3std3__48in_placeE)
_ZN39_INTERNAL_6fda06d0_4_k_cu_b5dc5029_40864cuda3std3__48in_placeE:
	.zero		1
	.type		_ZN39_INTERNAL_6fda06d0_4_k_cu_b5dc5029_40864cuda3std6ranges3__45__cpo9iter_moveE,@object
	.size		_ZN39_INTERNAL_6fda06d0_4_k_cu_b5dc5029_40864cuda3std6ranges3__45__cpo9iter_moveE,(_ZN39_INTERNAL_6fda06d0_4_k_cu_b5dc5029_40864cuda3std3__45__cpo5beginE - _ZN39_INTERNAL_6fda06d0_4_k_cu_b5dc5029_40864cuda3std6ranges3__45__cpo9iter_moveE)
_ZN39_INTERNAL_6fda06d0_4_k_cu_b5dc5029_40864cuda3std6ranges3__45__cpo9iter_moveE:
	.zero		1
	.type		_ZN39_INTERNAL_6fda06d0_4_k_cu_b5dc5029_40864cuda3std3__45__cpo5beginE,@object
	.size		_ZN39_INTERNAL_6fda06d0_4_k_cu_b5dc5029_40864cuda3std3__45__cpo5beginE,(_ZN39_INTERNAL_6fda06d0_4_k_cu_b5dc5029_40864cuda3std3__441_GLOBAL__N__6fda06d0_4_k_cu_b5dc5029_40866ignoreE - _ZN39_INTERNAL_6fda06d0_4_k_cu_b5dc5029_40864cuda3std3__45__cpo5beginE)
_ZN39_INTERNAL_6fda06d0_4_k_cu_b5dc5029_40864cuda3std3__45__cpo5beginE:
	.zero		1
	.type		_ZN39_INTERNAL_6fda06d0_4_k_cu_b5dc5029_40864cuda3std3__441_GLOBAL__N__6fda06d0_4_k_cu_b5dc5029_40866ignoreE,@object
	.size		_ZN39_INTERNAL_6fda06d0_4_k_cu_b5dc5029_40864cuda3std3__441_GLOBAL__N__6fda06d0_4_k_cu_b5dc5029_40866ignoreE,(_ZN39_INTERNAL_6fda06d0_4_k_cu_b5dc5029_40864cute7productE - _ZN39_INTERNAL_6fda06d0_4_k_cu_b5dc5029_40864cuda3std3__441_GLOBAL__N__6fda06d0_4_k_cu_b5dc5029_40866ignoreE)
_ZN39_INTERNAL_6fda06d0_4_k_cu_b5dc5029_40864cuda3std3__441_GLOBAL__N__6fda06d0_4_k_cu_b5dc5029_40866ignoreE:
	.zero		1
	.type		_ZN39_INTERNAL_6fda06d0_4_k_cu_b5dc5029_40864cute7productE,@object
	.size		_ZN39_INTERNAL_6fda06d0_4_k_cu_b5dc5029_40864cute7productE,(_ZN39_INTERNAL_6fda06d0_4_k_cu_b5dc5029_40864cuda3std3__45__cpo3endE - _ZN39_INTERNAL_6fda06d0_4_k_cu_b5dc5029_40864cute7productE)
_ZN39_INTERNAL_6fda06d0_4_k_cu_b5dc5029_40864cute7productE:
	.zero		1
	.type		_ZN39_INTERNAL_6fda06d0_4_k_cu_b5dc5029_40864cuda3std3__45__cpo3endE,@object
	.size		_ZN39_INTERNAL_6fda06d0_4_k_cu_b5dc5029_40864cuda3std3__45__cpo3endE,(_ZN39_INTERNAL_6fda06d0_4_k_cu_b5dc5029_40864cuda3std3__419piecewise_constructE - _ZN39_INTERNAL_6fda06d0_4_k_cu_b5dc5029_40864cuda3std3__45__cpo3endE)
_ZN39_INTERNAL_6fda06d0_4_k_cu_b5dc5029_40864cuda3std3__45__cpo3endE:
	.zero		1
	.type		_ZN39_INTERNAL_6fda06d0_4_k_cu_b5dc5029_40864cuda3std3__419piecewise_constructE,@object
	.size		_ZN39_INTERNAL_6fda06d0_4_k_cu_b5dc5029_40864cuda3std3__419piecewise_constructE,(_ZN39_INTERNAL_6fda06d0_4_k_cu_b5dc5029_40864cuda3std3__45__cpo4cendE - _ZN39_INTERNAL_6fda06d0_4_k_cu_b5dc5029_40864cuda3std3__419piecewise_constructE)
_ZN39_INTERNAL_6fda06d0_4_k_cu_b5dc5029_40864cuda3std3__419piecewise_constructE:
	.zero		1
	.type		_ZN39_INTERNAL_6fda06d0_4_k_cu_b5dc5029_40864cuda3std3__45__cpo4cendE,@object
	.size		_ZN39_INTERNAL_6fda06d0_4_k_cu_b5dc5029_40864cuda3std3__45__cpo4cendE,(_ZN39_INTERNAL_6fda06d0_4_k_cu_b5dc5029_40864cuda3std6ranges3__45__cpo4swapE - _ZN39_INTERNAL_6fda06d0_4_k_cu_b5dc5029_40864cuda3std3__45__cpo4cendE)
_ZN39_INTERNAL_6fda06d0_4_k_cu_b5dc5029_40864cuda3std3__45__cpo4cendE:
	.zero		1
	.type		_ZN39_INTERNAL_6fda06d0_4_k_cu_b5dc5029_40864cuda3std6ranges3__45__cpo4swapE,@object
	.size		_ZN39_INTERNAL_6fda06d0_4_k_cu_b5dc5029_40864cuda3std6ranges3__45__cpo4swapE,(.L_8 - _ZN39_INTERNAL_6fda06d0_4_k_cu_b5dc5029_40864cuda3std6ranges3__45__cpo4swapE)
_ZN39_INTERNAL_6fda06d0_4_k_cu_b5dc5029_40864cuda3std6ranges3__45__cpo4swapE:
	.zero		1
.L_8:


//--------------------- .nv.constant0._ZN7cutlass13device_kernelINS_4gemm6kernel13GemmUniversalIN4cute5tupleIJiiiiEEENS1_10collective13CollectiveMmaINS1_34MainloopSm90TmaGmmaWarpSpecializedILi5ENS5_IJNS4_1CILi2EEENSA_ILi1EEESC_EEENS1_32KernelTmaWarpSpecializedPingpongEEENS5_IJNSA_ILi64EEESG_NSA_ILi128EEEEEENS_6half_tENS5_IJlSC_lEEESJ_SK_NS4_8TiledMMAINS4_8MMA_AtomIJNS4_4SM904GMMA25MMA_64x64x16_F32F16F16_SSILNSO_5MajorE0ELSQ_0ELNSO_7ScaleInE1ELSR_1EEEEEENS4_6LayoutINS5_IJSC_SC_SC_EEENS5_IJNSA_ILi0EEESW_SW_EEEEENS5_IJNS4_10UnderscoreESZ_SZ_EEEEENS4_13SM90_TMA_LOADENS4_14ComposedLayoutINS4_7SwizzleILi3ELi4ELi3EEENS4_18smem_ptr_flag_bitsILi16EEENSU_INS5_IJNSA_ILi8EEESG_EEENS5_IJSG_SC_EEEEEEEvNS4_8identityENS4_23SM90_TMA_LOAD_MULTICASTES1C_vS1D_EENS_8epilogue10collective6detail29Sm90TmaWarpSpecializedAdapterINS1H_15DefaultEpilogueISJ_SK_SK_NS1G_6thread17LinearCombinationISJ_Li1EffLNS1L_9ScaleType4KindE0ELNS_15FloatRoundStyleE2ESJ_EENS1_15EpilogueDefaultEEEEEvvEEEEvNT_6ParamsE --------------------------
	.section	.nv.constant0._ZN7cutlass13device_kernelINS_4gemm6kernel13GemmUniversalIN4cute5tupleIJiiiiEEENS1_10collective13CollectiveMmaINS1_34MainloopSm90TmaGmmaWarpSpecializedILi5ENS5_IJNS4_1CILi2EEENSA_ILi1EEESC_EEENS1_32KernelTmaWarpSpecializedPingpongEEENS5_IJNSA_ILi64EEESG_NSA_ILi128EEEEEENS_6half_tENS5_IJlSC_lEEESJ_SK_NS4_8TiledMMAINS4_8MMA_AtomIJNS4_4SM904GMMA25MMA_64x64x16_F32F16F16_SSILNSO_5MajorE0ELSQ_0ELNSO_7ScaleInE1ELSR_1EEEEEENS4_6LayoutINS5_IJSC_SC_SC_EEENS5_IJNSA_ILi0EEESW_SW_EEEEENS5_IJNS4_10UnderscoreESZ_SZ_EEEEENS4_13SM90_TMA_LOADENS4_14ComposedLayoutINS4_7SwizzleILi3ELi4ELi3EEENS4_18smem_ptr_flag_bitsILi16EEENSU_INS5_IJNSA_ILi8EEESG_EEENS5_IJSG_SC_EEEEEEEvNS4_8identityENS4_23SM90_TMA_LOAD_MULTICASTES1C_vS1D_EENS_8epilogue10collective6detail29Sm90TmaWarpSpecializedAdapterINS1H_15DefaultEpilogueISJ_SK_SK_NS1G_6thread17LinearCombinationISJ_Li1EffLNS1L_9ScaleType4KindE0ELNS_15FloatRoundStyleE2ESJ_EENS1_15EpilogueDefaultEEEEEvvEEEEvNT_6ParamsE,"a",@progbits
	.sectionflags	@""
	.align	4
.nv.constant0._ZN7cutlass13device_kernelINS_4gemm6kernel13GemmUniversalIN4cute5tupleIJiiiiEEENS1_10collective13CollectiveMmaINS1_34MainloopSm90TmaGmmaWarpSpecializedILi5ENS5_IJNS4_1CILi2EEENSA_ILi1EEESC_EEENS1_32KernelTmaWarpSpecializedPingpongEEENS5_IJNSA_ILi64EEESG_NSA_ILi128EEEEEENS_6half_tENS5_IJlSC_lEEESJ_SK_NS4_8TiledMMAINS4_8MMA_AtomIJNS4_4SM904GMMA25MMA_64x64x16_F32F16F16_SSILNSO_5MajorE0ELSQ_0ELNSO_7ScaleInE1ELSR_1EEEEEENS4_6LayoutINS5_IJSC_SC_SC_EEENS5_IJNSA_ILi0EEESW_SW_EEEEENS5_IJNS4_10UnderscoreESZ_SZ_EEEEENS4_13SM90_TMA_LOADENS4_14ComposedLayoutINS4_7SwizzleILi3ELi4ELi3EEENS4_18smem_ptr_flag_bitsILi16EEENSU_INS5_IJNSA_ILi8EEESG_EEENS5_IJSG_SC_EEEEEEEvNS4_8identityENS4_23SM90_TMA_LOAD_MULTICASTES1C_vS1D_EENS_8epilogue10collective6detail29Sm90TmaWarpSpecializedAdapterINS1H_15DefaultEpilogueISJ_SK_SK_NS1G_6thread17LinearCombinationISJ_Li1EffLNS1L_9ScaleType4KindE0ELNS_15FloatRoundStyleE2ESJ_EENS1_15EpilogueDefaultEEEEEvvEEEEvNT_6ParamsE:
	.zero		1664


//--------------------- SYMBOLS --------------------------

	.type		.nv.reservedSmem.offset0,@object
	.size		.nv.reservedSmem.offset0,0x4
	.type		__assertfail,@function
